//
// Generated by NVIDIA NVVM Compiler
//
// Compiler Build ID: CL-36424714
// Cuda compilation tools, release 13.0, V13.0.88
// Based on NVVM 20.0.0
//

.version 9.0
.target sm_100
.address_size 64

	// .globl	_Z31sequentialPointOperationsKernelPK9BigNumberS1_S1_S1_PS_S2_iPiS3_jj

.visible .entry _Z31sequentialPointOperationsKernelPK9BigNumberS1_S1_S1_PS_S2_iPiS3_jj(
	.param .u64 .ptr .align 1 _Z31sequentialPointOperationsKernelPK9BigNumberS1_S1_S1_PS_S2_iPiS3_jj_param_0,
	.param .u64 .ptr .align 1 _Z31sequentialPointOperationsKernelPK9BigNumberS1_S1_S1_PS_S2_iPiS3_jj_param_1,
	.param .u64 .ptr .align 1 _Z31sequentialPointOperationsKernelPK9BigNumberS1_S1_S1_PS_S2_iPiS3_jj_param_2,
	.param .u64 .ptr .align 1 _Z31sequentialPointOperationsKernelPK9BigNumberS1_S1_S1_PS_S2_iPiS3_jj_param_3,
	.param .u64 .ptr .align 1 _Z31sequentialPointOperationsKernelPK9BigNumberS1_S1_S1_PS_S2_iPiS3_jj_param_4,
	.param .u64 .ptr .align 1 _Z31sequentialPointOperationsKernelPK9BigNumberS1_S1_S1_PS_S2_iPiS3_jj_param_5,
	.param .u32 _Z31sequentialPointOperationsKernelPK9BigNumberS1_S1_S1_PS_S2_iPiS3_jj_param_6,
	.param .u64 .ptr .align 1 _Z31sequentialPointOperationsKernelPK9BigNumberS1_S1_S1_PS_S2_iPiS3_jj_param_7,
	.param .u64 .ptr .align 1 _Z31sequentialPointOperationsKernelPK9BigNumberS1_S1_S1_PS_S2_iPiS3_jj_param_8,
	.param .u32 _Z31sequentialPointOperationsKernelPK9BigNumberS1_S1_S1_PS_S2_iPiS3_jj_param_9,
	.param .u32 _Z31sequentialPointOperationsKernelPK9BigNumberS1_S1_S1_PS_S2_iPiS3_jj_param_10
)
{
	.reg .pred 	%p<34>;
	.reg .b32 	%r<282>;
	.reg .b64 	%rd<184>;

	ld.param.u64 	%rd12, [_Z31sequentialPointOperationsKernelPK9BigNumberS1_S1_S1_PS_S2_iPiS3_jj_param_0];
	ld.param.u64 	%rd14, [_Z31sequentialPointOperationsKernelPK9BigNumberS1_S1_S1_PS_S2_iPiS3_jj_param_2];
	ld.param.u64 	%rd16, [_Z31sequentialPointOperationsKernelPK9BigNumberS1_S1_S1_PS_S2_iPiS3_jj_param_4];
	ld.param.u32 	%r85, [_Z31sequentialPointOperationsKernelPK9BigNumberS1_S1_S1_PS_S2_iPiS3_jj_param_6];
	ld.param.u64 	%rd19, [_Z31sequentialPointOperationsKernelPK9BigNumberS1_S1_S1_PS_S2_iPiS3_jj_param_8];
	ld.param.u32 	%r87, [_Z31sequentialPointOperationsKernelPK9BigNumberS1_S1_S1_PS_S2_iPiS3_jj_param_10];
	mov.u32 	%r88, %tid.x;
	mov.u32 	%r89, %ctaid.x;
	or.b32  	%r90, %r88, %r89;
	setp.ne.s32 	%p1, %r90, 0;
	setp.lt.s32 	%p2, %r85, 1;
	or.pred  	%p3, %p1, %p2;
	@%p3 bra 	$L__BB0_30;
	cvta.to.global.u64 	%rd1, %rd12;
	cvta.to.global.u64 	%rd2, %rd14;
	cvta.to.global.u64 	%rd3, %rd16;
	cvta.to.global.u64 	%rd4, %rd19;
	mov.b32 	%r247, 0;
$L__BB0_2:
	ld.param.u64 	%rd181, [_Z31sequentialPointOperationsKernelPK9BigNumberS1_S1_S1_PS_S2_iPiS3_jj_param_3];
	ld.param.u64 	%rd180, [_Z31sequentialPointOperationsKernelPK9BigNumberS1_S1_S1_PS_S2_iPiS3_jj_param_1];
	mul.wide.u32 	%rd20, %r247, 32;
	add.s64 	%rd5, %rd1, %rd20;
	add.s64 	%rd6, %rd2, %rd20;
	cvta.to.global.u64 	%rd21, %rd180;
	add.s64 	%rd7, %rd21, %rd20;
	cvta.to.global.u64 	%rd22, %rd181;
	add.s64 	%rd8, %rd22, %rd20;
	ld.global.u32 	%r92, [%rd5];
	cvt.u64.u32 	%rd9, %r92;
	ld.global.u32 	%r2, [%rd6];
	cvt.u64.u32 	%rd10, %r2;
	setp.ne.s32 	%p4, %r2, %r92;
	ld.global.u32 	%r93, [%rd8];
	ld.global.u32 	%r94, [%rd7];
	cvt.u64.u32 	%rd11, %r94;
	setp.ne.s32 	%p5, %r93, %r94;
	or.pred  	%p6, %p4, %p5;
	@%p6 bra 	$L__BB0_23;
	ld.global.u32 	%r273, [%rd5+4];
	ld.global.u32 	%r95, [%rd6+4];
	setp.ne.s32 	%p7, %r273, %r95;
	@%p7 bra 	$L__BB0_23;
	ld.global.u32 	%r266, [%rd7+4];
	ld.global.u32 	%r96, [%rd8+4];
	setp.ne.s32 	%p8, %r266, %r96;
	@%p8 bra 	$L__BB0_23;
	ld.global.u32 	%r272, [%rd5+8];
	ld.global.u32 	%r97, [%rd6+8];
	setp.ne.s32 	%p9, %r272, %r97;
	@%p9 bra 	$L__BB0_23;
	ld.global.u32 	%r265, [%rd7+8];
	ld.global.u32 	%r98, [%rd8+8];
	setp.ne.s32 	%p10, %r265, %r98;
	@%p10 bra 	$L__BB0_23;
	ld.global.u32 	%r271, [%rd5+12];
	ld.global.u32 	%r99, [%rd6+12];
	setp.ne.s32 	%p11, %r271, %r99;
	@%p11 bra 	$L__BB0_23;
	ld.global.u32 	%r264, [%rd7+12];
	ld.global.u32 	%r100, [%rd8+12];
	setp.ne.s32 	%p12, %r264, %r100;
	@%p12 bra 	$L__BB0_23;
	ld.global.u32 	%r270, [%rd5+16];
	ld.global.u32 	%r101, [%rd6+16];
	setp.ne.s32 	%p13, %r270, %r101;
	@%p13 bra 	$L__BB0_23;
	ld.global.u32 	%r263, [%rd7+16];
	ld.global.u32 	%r102, [%rd8+16];
	setp.ne.s32 	%p14, %r263, %r102;
	@%p14 bra 	$L__BB0_23;
	ld.global.u32 	%r269, [%rd5+20];
	ld.global.u32 	%r103, [%rd6+20];
	setp.ne.s32 	%p15, %r269, %r103;
	@%p15 bra 	$L__BB0_23;
	ld.global.u32 	%r262, [%rd7+20];
	ld.global.u32 	%r104, [%rd8+20];
	setp.ne.s32 	%p16, %r262, %r104;
	@%p16 bra 	$L__BB0_23;
	ld.global.u32 	%r268, [%rd5+24];
	ld.global.u32 	%r105, [%rd6+24];
	setp.ne.s32 	%p17, %r268, %r105;
	@%p17 bra 	$L__BB0_23;
	ld.global.u32 	%r261, [%rd7+24];
	ld.global.u32 	%r106, [%rd8+24];
	setp.ne.s32 	%p18, %r261, %r106;
	@%p18 bra 	$L__BB0_23;
	ld.global.u32 	%r267, [%rd5+28];
	ld.global.u32 	%r107, [%rd6+28];
	setp.ne.s32 	%p19, %r267, %r107;
	@%p19 bra 	$L__BB0_23;
	ld.global.u32 	%r260, [%rd7+28];
	ld.global.u32 	%r108, [%rd8+28];
	setp.ne.s32 	%p20, %r260, %r108;
	@%p20 bra 	$L__BB0_23;
	setp.eq.s32 	%p24, %r87, 1;
	mov.b32 	%r253, 0;
	@%p24 bra 	$L__BB0_22;
	shl.b32 	%r250, %r93, 1;
	setp.eq.s32 	%p25, %r250, 0;
	mov.b32 	%r252, 1;
	@%p25 bra 	$L__BB0_21;
	mov.b32 	%r249, 0;
	mov.b32 	%r251, 1;
	mov.u32 	%r248, %r87;
$L__BB0_20:
	mov.u32 	%r252, %r249;
	mov.u32 	%r21, %r248;
	div.u32 	%r126, %r250, %r21;
	mul.lo.s32 	%r127, %r126, %r21;
	sub.s32 	%r248, %r250, %r127;
	mul.lo.s32 	%r128, %r126, %r252;
	sub.s32 	%r249, %r251, %r128;
	setp.gt.u32 	%p26, %r21, 1;
	mov.u32 	%r250, %r21;
	mov.u32 	%r251, %r252;
	@%p26 bra 	$L__BB0_20;
$L__BB0_21:
	shr.s32 	%r129, %r252, 31;
	and.b32  	%r130, %r129, %r87;
	add.s32 	%r253, %r130, %r252;
$L__BB0_22:
	ld.param.u32 	%r246, [_Z31sequentialPointOperationsKernelPK9BigNumberS1_S1_S1_PS_S2_iPiS3_jj_param_9];
	cvt.u32.u64 	%r131, %rd9;
	mul.lo.s32 	%r132, %r131, %r131;
	mad.lo.s32 	%r133, %r132, 3, %r246;
	mul.lo.s32 	%r281, %r253, %r133;
	mov.u32 	%r274, %r267;
	mov.u32 	%r275, %r268;
	mov.u32 	%r276, %r269;
	mov.u32 	%r277, %r270;
	mov.u32 	%r278, %r271;
	mov.u32 	%r279, %r272;
	mov.u32 	%r280, %r273;
	bra.uni 	$L__BB0_29;
$L__BB0_23:
	cvt.u32.u64 	%r110, %rd9;
	cvt.u32.u64 	%r111, %rd10;
	setp.eq.s32 	%p21, %r87, 1;
	sub.s32 	%r256, %r111, %r110;
	mov.b32 	%r259, 0;
	@%p21 bra 	$L__BB0_28;
	setp.lt.u32 	%p22, %r256, 2;
	mov.b32 	%r258, 1;
	@%p22 bra 	$L__BB0_27;
	mov.b32 	%r255, 0;
	mov.b32 	%r257, 1;
	mov.u32 	%r254, %r87;
$L__BB0_26:
	mov.u32 	%r258, %r255;
	mov.u32 	%r32, %r254;
	div.u32 	%r115, %r256, %r32;
	mul.lo.s32 	%r116, %r115, %r32;
	sub.s32 	%r254, %r256, %r116;
	mul.lo.s32 	%r117, %r115, %r258;
	sub.s32 	%r255, %r257, %r117;
	setp.gt.u32 	%p23, %r32, 1;
	mov.u32 	%r256, %r32;
	mov.u32 	%r257, %r258;
	@%p23 bra 	$L__BB0_26;
$L__BB0_27:
	shr.s32 	%r118, %r258, 31;
	and.b32  	%r119, %r118, %r87;
	add.s32 	%r259, %r119, %r258;
$L__BB0_28:
	cvt.u32.u64 	%r120, %rd11;
	sub.s32 	%r121, %r93, %r120;
	mul.lo.s32 	%r281, %r259, %r121;
	ld.global.u32 	%r280, [%rd5+4];
	ld.global.u32 	%r279, [%rd5+8];
	ld.global.u32 	%r278, [%rd5+12];
	ld.global.u32 	%r277, [%rd5+16];
	ld.global.u32 	%r276, [%rd5+20];
	ld.global.u32 	%r275, [%rd5+24];
	ld.global.u32 	%r274, [%rd5+28];
	ld.global.u32 	%r273, [%rd6+4];
	ld.global.u32 	%r272, [%rd6+8];
	ld.global.u32 	%r271, [%rd6+12];
	ld.global.u32 	%r270, [%rd6+16];
	ld.global.u32 	%r269, [%rd6+20];
	ld.global.u32 	%r268, [%rd6+24];
	ld.global.u32 	%r267, [%rd6+28];
	ld.global.u32 	%r266, [%rd7+4];
	ld.global.u32 	%r265, [%rd7+8];
	ld.global.u32 	%r264, [%rd7+12];
	ld.global.u32 	%r263, [%rd7+16];
	ld.global.u32 	%r262, [%rd7+20];
	ld.global.u32 	%r261, [%rd7+24];
	ld.global.u32 	%r260, [%rd7+28];
$L__BB0_29:
	ld.param.u64 	%rd183, [_Z31sequentialPointOperationsKernelPK9BigNumberS1_S1_S1_PS_S2_iPiS3_jj_param_7];
	ld.param.u64 	%rd182, [_Z31sequentialPointOperationsKernelPK9BigNumberS1_S1_S1_PS_S2_iPiS3_jj_param_5];
	rem.u32 	%r134, %r281, %r87;
	add.s32 	%r135, %r134, %r87;
	rem.u32 	%r136, %r135, %r87;
	cvt.u64.u32 	%rd23, %r136;
	mul.wide.u32 	%rd24, %r136, %r136;
	shr.u64 	%rd25, %rd24, 32;
	and.b64  	%rd26, %rd24, 4294967295;
	sub.s64 	%rd27, %rd26, %rd9;
	shr.u64 	%rd28, %rd27, 32;
	and.b64  	%rd29, %rd28, 1;
	cvt.u64.u32 	%rd30, %r280;
	add.s64 	%rd31, %rd29, %rd30;
	sub.s64 	%rd32, %rd25, %rd31;
	shr.s64 	%rd33, %rd32, 32;
	cvt.u64.u32 	%rd34, %r279;
	sub.s64 	%rd35, %rd33, %rd34;
	shr.s64 	%rd36, %rd35, 32;
	cvt.u64.u32 	%rd37, %r278;
	sub.s64 	%rd38, %rd36, %rd37;
	shr.s64 	%rd39, %rd38, 32;
	cvt.u64.u32 	%rd40, %r277;
	sub.s64 	%rd41, %rd39, %rd40;
	shr.s64 	%rd42, %rd41, 32;
	cvt.u64.u32 	%rd43, %r276;
	sub.s64 	%rd44, %rd42, %rd43;
	shr.s64 	%rd45, %rd44, 32;
	cvt.u64.u32 	%rd46, %r275;
	sub.s64 	%rd47, %rd45, %rd46;
	{ .reg .b32 tmp; mov.b64 {tmp, %r137}, %rd47; }
	and.b64  	%rd48, %rd27, 4294967295;
	cvt.u64.u32 	%rd49, %r2;
	sub.s64 	%rd50, %rd48, %rd49;
	shr.u64 	%rd51, %rd50, 32;
	and.b64  	%rd52, %rd51, 1;
	cvt.u32.u64 	%r138, %rd50;
	and.b64  	%rd53, %rd32, 4294967295;
	cvt.u64.u32 	%rd54, %r273;
	add.s64 	%rd55, %rd52, %rd54;
	sub.s64 	%rd56, %rd53, %rd55;
	shr.u64 	%rd57, %rd56, 32;
	and.b64  	%rd58, %rd57, 1;
	cvt.u32.u64 	%r139, %rd56;
	and.b64  	%rd59, %rd35, 4294967295;
	cvt.u64.u32 	%rd60, %r272;
	add.s64 	%rd61, %rd58, %rd60;
	sub.s64 	%rd62, %rd59, %rd61;
	shr.u64 	%rd63, %rd62, 32;
	and.b64  	%rd64, %rd63, 1;
	cvt.u32.u64 	%r140, %rd62;
	and.b64  	%rd65, %rd38, 4294967295;
	cvt.u64.u32 	%rd66, %r271;
	add.s64 	%rd67, %rd64, %rd66;
	sub.s64 	%rd68, %rd65, %rd67;
	shr.u64 	%rd69, %rd68, 32;
	and.b64  	%rd70, %rd69, 1;
	cvt.u32.u64 	%r141, %rd68;
	and.b64  	%rd71, %rd41, 4294967295;
	cvt.u64.u32 	%rd72, %r270;
	add.s64 	%rd73, %rd70, %rd72;
	sub.s64 	%rd74, %rd71, %rd73;
	shr.u64 	%rd75, %rd74, 32;
	and.b64  	%rd76, %rd75, 1;
	cvt.u32.u64 	%r142, %rd74;
	and.b64  	%rd77, %rd44, 4294967295;
	cvt.u64.u32 	%rd78, %r269;
	add.s64 	%rd79, %rd76, %rd78;
	sub.s64 	%rd80, %rd77, %rd79;
	shr.u64 	%rd81, %rd80, 32;
	and.b64  	%rd82, %rd81, 1;
	cvt.u32.u64 	%r143, %rd80;
	and.b64  	%rd83, %rd47, 4294967295;
	cvt.u64.u32 	%rd84, %r268;
	add.s64 	%rd85, %rd82, %rd84;
	sub.s64 	%rd86, %rd83, %rd85;
	cvt.u32.u64 	%r144, %rd86;
	{ .reg .b32 tmp; mov.b64 {tmp, %r145}, %rd86; }
	and.b32  	%r146, %r145, 1;
	add.s32 	%r147, %r146, %r267;
	add.s32 	%r148, %r274, %r147;
	sub.s32 	%r149, %r137, %r148;
	rem.u32 	%r150, %r138, %r87;
	add.s32 	%r151, %r150, %r87;
	rem.u32 	%r152, %r151, %r87;
	rem.u32 	%r153, %r139, %r87;
	add.s32 	%r154, %r153, %r87;
	rem.u32 	%r155, %r154, %r87;
	rem.u32 	%r156, %r140, %r87;
	add.s32 	%r157, %r156, %r87;
	rem.u32 	%r158, %r157, %r87;
	rem.u32 	%r159, %r141, %r87;
	add.s32 	%r160, %r159, %r87;
	rem.u32 	%r161, %r160, %r87;
	rem.u32 	%r162, %r142, %r87;
	add.s32 	%r163, %r162, %r87;
	rem.u32 	%r164, %r163, %r87;
	rem.u32 	%r165, %r143, %r87;
	add.s32 	%r166, %r165, %r87;
	rem.u32 	%r167, %r166, %r87;
	rem.u32 	%r168, %r144, %r87;
	add.s32 	%r169, %r168, %r87;
	rem.u32 	%r170, %r169, %r87;
	rem.u32 	%r171, %r149, %r87;
	add.s32 	%r172, %r171, %r87;
	rem.u32 	%r173, %r172, %r87;
	cvt.u64.u32 	%rd87, %r152;
	sub.s64 	%rd88, %rd9, %rd87;
	shr.u64 	%rd89, %rd88, 32;
	and.b64  	%rd90, %rd89, 1;
	cvt.u64.u32 	%rd91, %r155;
	add.s64 	%rd92, %rd90, %rd91;
	sub.s64 	%rd93, %rd30, %rd92;
	shr.u64 	%rd94, %rd93, 32;
	and.b64  	%rd95, %rd94, 1;
	cvt.u64.u32 	%rd96, %r158;
	add.s64 	%rd97, %rd95, %rd96;
	sub.s64 	%rd98, %rd34, %rd97;
	shr.u64 	%rd99, %rd98, 32;
	and.b64  	%rd100, %rd99, 1;
	cvt.u64.u32 	%rd101, %r161;
	add.s64 	%rd102, %rd100, %rd101;
	sub.s64 	%rd103, %rd37, %rd102;
	shr.u64 	%rd104, %rd103, 32;
	and.b64  	%rd105, %rd104, 1;
	cvt.u64.u32 	%rd106, %r164;
	add.s64 	%rd107, %rd105, %rd106;
	sub.s64 	%rd108, %rd40, %rd107;
	shr.u64 	%rd109, %rd108, 32;
	and.b64  	%rd110, %rd109, 1;
	cvt.u64.u32 	%rd111, %r167;
	add.s64 	%rd112, %rd110, %rd111;
	sub.s64 	%rd113, %rd43, %rd112;
	shr.u64 	%rd114, %rd113, 32;
	and.b64  	%rd115, %rd114, 1;
	cvt.u64.u32 	%rd116, %r170;
	add.s64 	%rd117, %rd115, %rd116;
	sub.s64 	%rd118, %rd46, %rd117;
	{ .reg .b32 tmp; mov.b64 {tmp, %r174}, %rd118; }
	and.b32  	%r175, %r174, 1;
	add.s32 	%r176, %r175, %r173;
	sub.s32 	%r177, %r274, %r176;
	and.b64  	%rd119, %rd88, 4294967295;
	mul.lo.s64 	%rd120, %rd119, %rd23;
	{ .reg .b32 tmp; mov.b64 {tmp, %r178}, %rd120; }
	and.b64  	%rd121, %rd93, 4294967295;
	mul.lo.s64 	%rd122, %rd121, %rd23;
	{ .reg .b32 tmp; mov.b64 {tmp, %r179}, %rd122; }
	cvt.u32.u64 	%r180, %rd122;
	add.s32 	%r181, %r178, %r180;
	setp.lt.u32 	%p27, %r181, %r178;
	selp.u32 	%r182, 1, 0, %p27;
	add.s32 	%r183, %r182, %r179;
	and.b64  	%rd123, %rd98, 4294967295;
	mul.lo.s64 	%rd124, %rd123, %rd23;
	{ .reg .b32 tmp; mov.b64 {tmp, %r184}, %rd124; }
	cvt.u32.u64 	%r185, %rd124;
	add.s32 	%r186, %r183, %r185;
	setp.lt.u32 	%p28, %r186, %r183;
	selp.u32 	%r187, 1, 0, %p28;
	add.s32 	%r188, %r187, %r184;
	and.b64  	%rd125, %rd103, 4294967295;
	mul.lo.s64 	%rd126, %rd125, %rd23;
	{ .reg .b32 tmp; mov.b64 {tmp, %r189}, %rd126; }
	cvt.u32.u64 	%r190, %rd126;
	add.s32 	%r191, %r188, %r190;
	setp.lt.u32 	%p29, %r191, %r188;
	selp.u32 	%r192, 1, 0, %p29;
	add.s32 	%r193, %r192, %r189;
	and.b64  	%rd127, %rd108, 4294967295;
	mul.lo.s64 	%rd128, %rd127, %rd23;
	{ .reg .b32 tmp; mov.b64 {tmp, %r194}, %rd128; }
	cvt.u32.u64 	%r195, %rd128;
	add.s32 	%r196, %r193, %r195;
	setp.lt.u32 	%p30, %r196, %r193;
	selp.u32 	%r197, 1, 0, %p30;
	add.s32 	%r198, %r197, %r194;
	and.b64  	%rd129, %rd113, 4294967295;
	mul.lo.s64 	%rd130, %rd129, %rd23;
	{ .reg .b32 tmp; mov.b64 {tmp, %r199}, %rd130; }
	cvt.u32.u64 	%r200, %rd130;
	add.s32 	%r201, %r198, %r200;
	setp.lt.u32 	%p31, %r201, %r198;
	selp.u32 	%r202, 1, 0, %p31;
	add.s32 	%r203, %r202, %r199;
	and.b64  	%rd131, %rd118, 4294967295;
	mul.lo.s64 	%rd132, %rd131, %rd23;
	{ .reg .b32 tmp; mov.b64 {tmp, %r204}, %rd132; }
	cvt.u32.u64 	%r205, %rd132;
	add.s32 	%r206, %r203, %r205;
	setp.lt.u32 	%p32, %r206, %r203;
	selp.u32 	%r207, 1, 0, %p32;
	add.s32 	%r208, %r207, %r204;
	mad.lo.s32 	%r209, %r177, %r136, %r208;
	and.b64  	%rd133, %rd120, 4294967295;
	cvt.u64.u32 	%rd134, %r94;
	sub.s64 	%rd135, %rd133, %rd134;
	shr.u64 	%rd136, %rd135, 32;
	and.b64  	%rd137, %rd136, 1;
	cvt.u32.u64 	%r210, %rd135;
	cvt.u64.u32 	%rd138, %r181;
	cvt.u64.u32 	%rd139, %r266;
	add.s64 	%rd140, %rd137, %rd139;
	sub.s64 	%rd141, %rd138, %rd140;
	shr.u64 	%rd142, %rd141, 32;
	and.b64  	%rd143, %rd142, 1;
	cvt.u32.u64 	%r211, %rd141;
	cvt.u64.u32 	%rd144, %r186;
	cvt.u64.u32 	%rd145, %r265;
	add.s64 	%rd146, %rd143, %rd145;
	sub.s64 	%rd147, %rd144, %rd146;
	shr.u64 	%rd148, %rd147, 32;
	and.b64  	%rd149, %rd148, 1;
	cvt.u32.u64 	%r212, %rd147;
	cvt.u64.u32 	%rd150, %r191;
	cvt.u64.u32 	%rd151, %r264;
	add.s64 	%rd152, %rd149, %rd151;
	sub.s64 	%rd153, %rd150, %rd152;
	shr.u64 	%rd154, %rd153, 32;
	and.b64  	%rd155, %rd154, 1;
	cvt.u32.u64 	%r213, %rd153;
	cvt.u64.u32 	%rd156, %r196;
	cvt.u64.u32 	%rd157, %r263;
	add.s64 	%rd158, %rd155, %rd157;
	sub.s64 	%rd159, %rd156, %rd158;
	shr.u64 	%rd160, %rd159, 32;
	and.b64  	%rd161, %rd160, 1;
	cvt.u32.u64 	%r214, %rd159;
	cvt.u64.u32 	%rd162, %r201;
	cvt.u64.u32 	%rd163, %r262;
	add.s64 	%rd164, %rd161, %rd163;
	sub.s64 	%rd165, %rd162, %rd164;
	shr.u64 	%rd166, %rd165, 32;
	and.b64  	%rd167, %rd166, 1;
	cvt.u32.u64 	%r215, %rd165;
	cvt.u64.u32 	%rd168, %r206;
	cvt.u64.u32 	%rd169, %r261;
	add.s64 	%rd170, %rd167, %rd169;
	sub.s64 	%rd171, %rd168, %rd170;
	cvt.u32.u64 	%r216, %rd171;
	{ .reg .b32 tmp; mov.b64 {tmp, %r217}, %rd171; }
	and.b32  	%r218, %r217, 1;
	add.s32 	%r219, %r218, %r260;
	sub.s32 	%r220, %r209, %r219;
	rem.u32 	%r221, %r210, %r87;
	add.s32 	%r222, %r221, %r87;
	rem.u32 	%r223, %r222, %r87;
	rem.u32 	%r224, %r211, %r87;
	add.s32 	%r225, %r224, %r87;
	rem.u32 	%r226, %r225, %r87;
	rem.u32 	%r227, %r212, %r87;
	add.s32 	%r228, %r227, %r87;
	rem.u32 	%r229, %r228, %r87;
	rem.u32 	%r230, %r213, %r87;
	add.s32 	%r231, %r230, %r87;
	rem.u32 	%r232, %r231, %r87;
	rem.u32 	%r233, %r214, %r87;
	add.s32 	%r234, %r233, %r87;
	rem.u32 	%r235, %r234, %r87;
	rem.u32 	%r236, %r215, %r87;
	add.s32 	%r237, %r236, %r87;
	rem.u32 	%r238, %r237, %r87;
	rem.u32 	%r239, %r216, %r87;
	add.s32 	%r240, %r239, %r87;
	rem.u32 	%r241, %r240, %r87;
	rem.u32 	%r242, %r220, %r87;
	add.s32 	%r243, %r242, %r87;
	rem.u32 	%r244, %r243, %r87;
	mul.wide.u32 	%rd172, %r247, 32;
	add.s64 	%rd173, %rd3, %rd172;
	st.global.u32 	[%rd173], %r152;
	st.global.u32 	[%rd173+4], %r155;
	st.global.u32 	[%rd173+8], %r158;
	st.global.u32 	[%rd173+12], %r161;
	st.global.u32 	[%rd173+16], %r164;
	st.global.u32 	[%rd173+20], %r167;
	st.global.u32 	[%rd173+24], %r170;
	st.global.u32 	[%rd173+28], %r173;
	cvta.to.global.u64 	%rd174, %rd182;
	add.s64 	%rd175, %rd174, %rd172;
	st.global.u32 	[%rd175], %r223;
	st.global.u32 	[%rd175+4], %r226;
	st.global.u32 	[%rd175+8], %r229;
	st.global.u32 	[%rd175+12], %r232;
	st.global.u32 	[%rd175+16], %r235;
	st.global.u32 	[%rd175+20], %r238;
	st.global.u32 	[%rd175+24], %r241;
	st.global.u32 	[%rd175+28], %r244;
	cvta.to.global.u64 	%rd176, %rd183;
	mul.wide.u32 	%rd177, %r247, 4;
	add.s64 	%rd178, %rd176, %rd177;
	mov.b32 	%r245, 1;
	st.global.u32 	[%rd178], %r245;
	add.s64 	%rd179, %rd4, %rd177;
	st.global.u32 	[%rd179], %r245;
	add.s32 	%r247, %r247, 1;
	setp.ne.s32 	%p33, %r247, %r85;
	@%p33 bra 	$L__BB0_2;
$L__BB0_30:
	ret;

}


// ===== COMPILED SASS (sm_100) =====

	.target	sm_100

	.elftype	@"ET_EXEC"


//--------------------- .note.nv.tkinfo           --------------------------
	.section	.note.nv.tkinfo,"",@"SHT_NOTE"
	.sectionflags	@"SHF_NOTE_NV_TKINFO"
	.tkinfo
        /*0018*/ 	.word	0x00000002
        /*0030*/ 	.string	""
        /*0030*/ 	.string	"ptxas"
        /*0030*/ 	.string	"Cuda compilation tools, release 13.0, V13.0.88"
        /*0030*/ 	.string	"Build cuda_13.0.r13.0/compiler.36424714_0"
        /*0030*/ 	.string	"-arch sm_100 -m 64 "



//--------------------- .note.nv.cuinfo           --------------------------
	.section	.note.nv.cuinfo,"",@"SHT_NOTE"
	.sectionflags	@"SHF_NOTE_NV_CUINFO"
        /*0018*/ 	.short	0x0002
        /*001a*/ 	.short	0x0064
        /*001c*/ 	.short	0x0082
	.zero		2


//--------------------- .nv.info                  --------------------------
	.section	.nv.info,"",@"SHT_CUDA_INFO"
	.align	4


	//----- nvinfo : EIATTR_REGCOUNT
	.align		4
        /*0000*/ 	.byte	0x04, 0x2f
        /*0002*/ 	.short	(.L_1 - .L_0)
	.align		4
.L_0:
        /*0004*/ 	.word	index@(_Z31sequentialPointOperationsKernelPK9BigNumberS1_S1_S1_PS_S2_iPiS3_jj)
        /*0008*/ 	.word	0x00000027


	//----- nvinfo : EIATTR_FRAME_SIZE
	.align		4
.L_1:
        /*000c*/ 	.byte	0x04, 0x11
        /*000e*/ 	.short	(.L_3 - .L_2)
	.align		4
.L_2:
        /*0010*/ 	.word	index@(_Z31sequentialPointOperationsKernelPK9BigNumberS1_S1_S1_PS_S2_iPiS3_jj)
        /*0014*/ 	.word	0x00000000


	//----- nvinfo : EIATTR_MIN_STACK_SIZE
	.align		4
.L_3:
        /*0018*/ 	.byte	0x04, 0x12
        /*001a*/ 	.short	(.L_5 - .L_4)
	.align		4
.L_4:
        /*001c*/ 	.word	index@(_Z31sequentialPointOperationsKernelPK9BigNumberS1_S1_S1_PS_S2_iPiS3_jj)
        /*0020*/ 	.word	0x00000000
.L_5:


//--------------------- .nv.compat                --------------------------
	.section	.nv.compat,"",@"SHT_CUDA_COMPAT_INFO"
	.align	4
        /*0000*/ 	.byte	0x02, 0x09, 0x00, 0x00, 0x02, 0x02, 0x01, 0x00, 0x02, 0x05, 0x05, 0x00, 0x03, 0x07, 0x01, 0x01
        /*0010*/ 	.byte	0x02, 0x03, 0x00, 0x00, 0x02, 0x06, 0x01, 0x00, 0x04, 0x0b, 0x08, 0x00, 0x09, 0x00, 0x00, 0x00
        /*0020*/ 	.byte	0x00, 0x00, 0x00, 0x00


//--------------------- .nv.info._Z31sequentialPointOperationsKernelPK9BigNumberS1_S1_S1_PS_S2_iPiS3_jj --------------------------
	.section	.nv.info._Z31sequentialPointOperationsKernelPK9BigNumberS1_S1_S1_PS_S2_iPiS3_jj,"",@"SHT_CUDA_INFO"
	.sectionflags	@""
	.align	4


	//----- nvinfo : EIATTR_CUDA_API_VERSION
	.align		4
        /*0000*/ 	.byte	0x04, 0x37
        /*0002*/ 	.short	(.L_7 - .L_6)
.L_6:
        /*0004*/ 	.word	0x00000082


	//----- nvinfo : EIATTR_KPARAM_INFO
	.align		4
.L_7:
        /*0008*/ 	.byte	0x04, 0x17
        /*000a*/ 	.short	(.L_9 - .L_8)
.L_8:
        /*000c*/ 	.word	0x00000000
        /*0010*/ 	.short	0x000a
        /*0012*/ 	.short	0x004c
        /*0014*/ 	.byte	0x00, 0xf0, 0x11, 0x00


	//----- nvinfo : EIATTR_KPARAM_INFO
	.align		4
.L_9:
        /*0018*/ 	.byte	0x04, 0x17
        /*001a*/ 	.short	(.L_11 - .L_10)
.L_10:
        /*001c*/ 	.word	0x00000000
        /*0020*/ 	.short	0x0009
        /*0022*/ 	.short	0x0048
        /*0024*/ 	.byte	0x00, 0xf0, 0x11, 0x00


	//----- nvinfo : EIATTR_KPARAM_INFO
	.align		4
.L_11:
        /*0028*/ 	.byte	0x04, 0x17
        /*002a*/ 	.short	(.L_13 - .L_12)
.L_12:
        /*002c*/ 	.word	0x00000000
        /*0030*/ 	.short	0x0008
        /*0032*/ 	.short	0x0040
        /*0034*/ 	.byte	0x00, 0xf5, 0x21, 0x00


	//----- nvinfo : EIATTR_KPARAM_INFO
	.align		4
.L_13:
        /*0038*/ 	.byte	0x04, 0x17
        /*003a*/ 	.short	(.L_15 - .L_14)
.L_14:
        /*003c*/ 	.word	0x00000000
        /*0040*/ 	.short	0x0007
        /*0042*/ 	.short	0x0038
        /*0044*/ 	.byte	0x00, 0xf5, 0x21, 0x00


	//----- nvinfo : EIATTR_KPARAM_INFO
	.align		4
.L_15:
        /*0048*/ 	.byte	0x04, 0x17
        /*004a*/ 	.short	(.L_17 - .L_16)
.L_16:
        /*004c*/ 	.word	0x00000000
        /*0050*/ 	.short	0x0006
        /*0052*/ 	.short	0x0030
        /*0054*/ 	.byte	0x00, 0xf0, 0x11, 0x00


	//----- nvinfo : EIATTR_KPARAM_INFO
	.align		4
.L_17:
        /*0058*/ 	.byte	0x04, 0x17
        /*005a*/ 	.short	(.L_19 - .L_18)
.L_18:
        /*005c*/ 	.word	0x00000000
        /*0060*/ 	.short	0x0005
        /*0062*/ 	.short	0x0028
        /*0064*/ 	.byte	0x00, 0xf5, 0x21, 0x00


	//----- nvinfo : EIATTR_KPARAM_INFO
	.align		4
.L_19:
        /*0068*/ 	.byte	0x04, 0x17
        /*006a*/ 	.short	(.L_21 - .L_20)
.L_20:
        /*006c*/ 	.word	0x00000000
        /*0070*/ 	.short	0x0004
        /*0072*/ 	.short	0x0020
        /*0074*/ 	.byte	0x00, 0xf5, 0x21, 0x00


	//----- nvinfo : EIATTR_KPARAM_INFO
	.align		4
.L_21:
        /*0078*/ 	.byte	0x04, 0x17
        /*007a*/ 	.short	(.L_23 - .L_22)
.L_22:
        /*007c*/ 	.word	0x00000000
        /*0080*/ 	.short	0x0003
        /*0082*/ 	.short	0x0018
        /*0084*/ 	.byte	0x00, 0xf5, 0x21, 0x00


	//----- nvinfo : EIATTR_KPARAM_INFO
	.align		4
.L_23:
        /*0088*/ 	.byte	0x04, 0x17
        /*008a*/ 	.short	(.L_25 - .L_24)
.L_24:
        /*008c*/ 	.word	0x00000000
        /*0090*/ 	.short	0x0002
        /*0092*/ 	.short	0x0010
        /*0094*/ 	.byte	0x00, 0xf5, 0x21, 0x00


	//----- nvinfo : EIATTR_KPARAM_INFO
	.align		4
.L_25:
        /*0098*/ 	.byte	0x04, 0x17
        /*009a*/ 	.short	(.L_27 - .L_26)
.L_26:
        /*009c*/ 	.word	0x00000000
        /*00a0*/ 	.short	0x0001
        /*00a2*/ 	.short	0x0008
        /*00a4*/ 	.byte	0x00, 0xf5, 0x21, 0x00


	//----- nvinfo : EIATTR_KPARAM_INFO
	.align		4
.L_27:
        /*00a8*/ 	.byte	0x04, 0x17
        /*00aa*/ 	.short	(.L_29 - .L_28)
.L_28:
        /*00ac*/ 	.word	0x00000000
        /*00b0*/ 	.short	0x0000
        /*00b2*/ 	.short	0x0000
        /*00b4*/ 	.byte	0x00, 0xf5, 0x21, 0x00


	//----- nvinfo : EIATTR_SPARSE_MMA_MASK
	.align		4
.L_29:
        /*00b8*/ 	.byte	0x03, 0x50
        /*00ba*/ 	.short	0x0000


	//----- nvinfo : EIATTR_MAXREG_COUNT
	.align		4
        /*00bc*/ 	.byte	0x03, 0x1b
        /*00be*/ 	.short	0x00ff


	//----- nvinfo : EIATTR_MERCURY_ISA_VERSION
	.align		4
        /*00c0*/ 	.byte	0x03, 0x5f
        /*00c2*/ 	.short	0x0101


	//----- nvinfo : EIATTR_VRC_CTA_INIT_COUNT
	.align		4
        /*00c4*/ 	.byte	0x02, 0x4a
	.zero		1
	.zero		1


	//----- nvinfo : EIATTR_EXIT_INSTR_OFFSETS
	.align		4
        /*00c8*/ 	.byte	0x04, 0x1c
        /*00ca*/ 	.short	(.L_31 - .L_30)


	//   ....[0]....
.L_30:
        /*00cc*/ 	.word	0x00000060


	//   ....[1]....
        /*00d0*/ 	.word	0x00002960


	//----- nvinfo : EIATTR_CBANK_PARAM_SIZE
	.align		4
.L_31:
        /*00d4*/ 	.byte	0x03, 0x19
        /*00d6*/ 	.short	0x0050


	//----- nvinfo : EIATTR_PARAM_CBANK
	.align		4
        /*00d8*/ 	.byte	0x04, 0x0a
        /*00da*/ 	.short	(.L_33 - .L_32)
	.align		4
.L_32:
        /*00dc*/ 	.word	index@(.nv.constant0._Z31sequentialPointOperationsKernelPK9BigNumberS1_S1_S1_PS_S2_iPiS3_jj)
        /*00e0*/ 	.short	0x0380
        /*00e2*/ 	.short	0x0050


	//----- nvinfo : EIATTR_SW_WAR
	.align		4
.L_33:
        /*00e4*/ 	.byte	0x04, 0x36
        /*00e6*/ 	.short	(.L_35 - .L_34)
.L_34:
        /*00e8*/ 	.word	0x00000008
.L_35:


//--------------------- .nv.callgraph             --------------------------
	.section	.nv.callgraph,"",@"SHT_CUDA_CALLGRAPH"
	.align	4
	.sectionentsize	8
	.align		4
        /*0000*/ 	.word	0x00000000
	.align		4
        /*0004*/ 	.word	0xffffffff
	.align		4
        /*0008*/ 	.word	0x00000000
	.align		4
        /*000c*/ 	.word	0xfffffffe
	.align		4
        /*0010*/ 	.word	0x00000000
	.align		4
        /*0014*/ 	.word	0xfffffffd
	.align		4
        /*0018*/ 	.word	0x00000000
	.align		4
        /*001c*/ 	.word	0xfffffffc


//--------------------- .text._Z31sequentialPointOperationsKernelPK9BigNumberS1_S1_S1_PS_S2_iPiS3_jj --------------------------
	.section	.text._Z31sequentialPointOperationsKernelPK9BigNumberS1_S1_S1_PS_S2_iPiS3_jj,"ax",@progbits
	.align	128
        .global         _Z31sequentialPointOperationsKernelPK9BigNumberS1_S1_S1_PS_S2_iPiS3_jj
        .type           _Z31sequentialPointOperationsKernelPK9BigNumberS1_S1_S1_PS_S2_iPiS3_jj,@function
        .size           _Z31sequentialPointOperationsKernelPK9BigNumberS1_S1_S1_PS_S2_iPiS3_jj,(.L_x_10 - _Z31sequentialPointOperationsKernelPK9BigNumberS1_S1_S1_PS_S2_iPiS3_jj)
        .other          _Z31sequentialPointOperationsKernelPK9BigNumberS1_S1_S1_PS_S2_iPiS3_jj,@"STO_CUDA_ENTRY STV_DEFAULT"
_Z31sequentialPointOperationsKernelPK9BigNumberS1_S1_S1_PS_S2_iPiS3_jj:
.text._Z31sequentialPointOperationsKernelPK9BigNumberS1_S1_S1_PS_S2_iPiS3_jj:
[----:B------:R-:W-:Y:S01]  /*0000*/  LDC R1, c[0x0][0x37c] ;  /* 0x0000df00ff017b82 */ /* 0x000fe20000000800 */
[----:B------:R-:W0:Y:S07]  /*0010*/  S2R R0, SR_TID.X ;  /* 0x0000000000007919 */ /* 0x000e2e0000002100 */
[----:B------:R-:W0:Y:S08]  /*0020*/  S2UR UR4, SR_CTAID.X ;  /* 0x00000000000479c3 */ /* 0x000e300000002500 */
[----:B------:R-:W1:Y:S01]  /*0030*/  LDC R2, c[0x0][0x3b0] ;  /* 0x0000ec00ff027b82 */ /* 0x000e620000000800 */
[----:B0-----:R-:W-:-:S04]  /*0040*/  LOP3.LUT P0, RZ, R0, UR4, RZ, 0xfc, !PT ;  /* 0x0000000400ff7c12 */ /* 0x001fc8000f80fcff */
[----:B-1----:R-:W-:-:S13]  /*0050*/  ISETP.LT.OR P0, PT, R2, 0x1, P0 ;  /* 0x000000010200780c */ /* 0x002fda0000701670 */
[----:B------:R-:W-:Y:S05]  /*0060*/  @P0 EXIT ;  /* 0x000000000000094d */ /* 0x000fea0003800000 */
[----:B------:R-:W-:Y:S01]  /*0070*/  IMAD.MOV.U32 R0, RZ, RZ, RZ ;  /* 0x000000ffff007224 */ /* 0x000fe200078e00ff */
[----:B------:R-:W0:Y:S01]  /*0080*/  LDCU.64 UR4, c[0x0][0x358] ;  /* 0x00006b00ff0477ac */ /* 0x000e220008000a00 */
[----:B------:R-:W-:-:S05]  /*0090*/  NOP ;  /* 0x0000000000007918 */ /* 0x000fca0000000000 */
.L_x_8:
[----:B--2---:R-:W1:Y:S08]  /*00a0*/  LDC.64 R2, c[0x0][0x388] ;  /* 0x0000e200ff027b82 */ /* 0x004e700000000a00 */
[----:B------:R-:W2:Y:S08]  /*00b0*/  LDC.64 R8, c[0x0][0x398] ;  /* 0x0000e600ff087b82 */ /* 0x000eb00000000a00 */
[----:B------:R-:W3:Y:S08]  /*00c0*/  LDC.64 R32, c[0x0][0x380] ;  /* 0x0000e000ff207b82 */ /* 0x000ef00000000a00 */
[----:B------:R-:W4:Y:S01]  /*00d0*/  LDC.64 R4, c[0x0][0x390] ;  /* 0x0000e400ff047b82 */ /* 0x000f220000000a00 */
[----:B-1----:R-:W-:-:S05]  /*00e0*/  IMAD.WIDE.U32 R2, R0, 0x20, R2 ;  /* 0x0000002000027825 */ /* 0x002fca00078e0002 */
[----:B0-----:R-:W5:Y:S01]  /*00f0*/  LDG.E R7, desc[UR4][R2.64] ;  /* 0x0000000402077981 */ /* 0x001f62000c1e1900 */
[----:B--2---:R-:W-:-:S05]  /*0100*/  IMAD.WIDE.U32 R8, R0, 0x20, R8 ;  /* 0x0000002000087825 */ /* 0x004fca00078e0008 */
[----:B------:R-:W5:Y:S01]  /*0110*/  LDG.E R30, desc[UR4][R8.64] ;  /* 0x00000004081e7981 */ /* 0x000f62000c1e1900 */
[----:B---3--:R-:W-:-:S05]  /*0120*/  IMAD.WIDE.U32 R32, R0, 0x20, R32 ;  /* 0x0000002000207825 */ /* 0x008fca00078e0020 */
[----:B------:R-:W2:Y:S01]  /*0130*/  LDG.E R26, desc[UR4][R32.64] ;  /* 0x00000004201a7981 */ /* 0x000ea2000c1e1900 */
[----:B----4-:R-:W-:-:S05]  /*0140*/  IMAD.WIDE.U32 R4, R0, 0x20, R4 ;  /* 0x0000002000047825 */ /* 0x010fca00078e0004 */
[----:B------:R-:W2:Y:S01]  /*0150*/  LDG.E R25, desc[UR4][R4.64] ;  /* 0x0000000404197981 */ /* 0x000ea2000c1e1900 */
[----:B-----5:R-:W-:-:S04]  /*0160*/  ISETP.NE.AND P0, PT, R30, R7, PT ;  /* 0x000000071e00720c */ /* 0x020fc80003f05270 */
[----:B--2---:R-:W-:-:S13]  /*0170*/  ISETP.NE.OR P0, PT, R25, R26, P0 ;  /* 0x0000001a1900720c */ /* 0x004fda0000705670 */
[----:B------:R-:W-:Y:S05]  /*0180*/  @P0 BRA `(.L_x_0) ;  /* 0x0000000400c00947 */ /* 0x000fea0003800000 */
[----:B------:R-:W2:Y:S04]  /*0190*/  LDG.E R29, desc[UR4][R32.64+0x4] ;  /* 0x00000404201d7981 */ /* 0x000ea8000c1e1900 */
[----:B------:R-:W2:Y:S02]  /*01a0*/  LDG.E R6, desc[UR4][R4.64+0x4] ;  /* 0x0000040404067981 */ /* 0x000ea4000c1e1900 */
[----:B--2---:R-:W-:-:S13]  /*01b0*/  ISETP.NE.AND P0, PT, R29, R6, PT ;  /* 0x000000061d00720c */ /* 0x004fda0003f05270 */
        /* <DEDUP_REMOVED lines=53> */
[----:B------:R-:W0:Y:S01]  /*0510*/  LDCU UR6, c[0x0][0x3cc] ;  /* 0x00007980ff0677ac */ /* 0x000e220008000800 */
[----:B------:R-:W-:Y:S02]  /*0520*/  IMAD.MOV.U32 R8, RZ, RZ, R6 ;  /* 0x000000ffff087224 */ /* 0x000fe400078e0006 */
[----:B------:R-:W-:Y:S01]  /*0530*/  IMAD.MOV.U32 R2, RZ, RZ, RZ ;  /* 0x000000ffff027224 */ /* 0x000fe200078e00ff */
[----:B0-----:R-:W-:-:S09]  /*0540*/  UISETP.NE.AND UP0, UPT, UR6, 0x1, UPT ;  /* 0x000000010600788c */ /* 0x001fd2000bf05270 */
[----:B------:R-:W-:Y:S05]  /*0550*/  BRA.U !UP0, `(.L_x_1) ;  /* 0x00000001089c7547 */ /* 0x000fea000b800000 */
[----:B------:R-:W-:Y:S02]  /*0560*/  IMAD.SHL.U32 R30, R30, 0x2, RZ ;  /* 0x000000021e1e7824 */ /* 0x000fe400078e00ff */
[----:B------:R-:W-:-:S03]  /*0570*/  HFMA2 R2, -RZ, RZ, 0, 5.9604644775390625e-08 ;  /* 0x00000001ff027431 */ /* 0x000fc600000001ff */
[----:B------:R-:W-:-:S13]  /*0580*/  ISETP.NE.AND P0, PT, R30, RZ, PT ;  /* 0x000000ff1e00720c */ /* 0x000fda0003f05270 */
[----:B------:R-:W-:Y:S05]  /*0590*/  @!P0 BRA `(.L_x_2) ;  /* 0x0000000000808947 */ /* 0x000fea0003800000 */
[----:B------:R-:W0:Y:S01]  /*05a0*/  LDC R4, c[0x0][0x3cc] ;  /* 0x0000f300ff047b82 */ /* 0x000e220000000800 */
[----:B------:R-:W-:Y:S02]  /*05b0*/  IMAD.MOV.U32 R6, RZ, RZ, RZ ;  /* 0x000000ffff067224 */ /* 0x000fe400078e00ff */
[----:B------:R-:W-:-:S07]  /*05c0*/  IMAD.MOV.U32 R5, RZ, RZ, 0x1 ;  /* 0x00000001ff057424 */ /* 0x000fce00078e00ff */
.L_x_3:
[----:B0-----:R-:W0:Y:S01]  /*05d0*/  I2F.U32.RP R9, R4 ;  /* 0x0000000400097306 */ /* 0x001e220000209000 */
[----:B------:R-:W-:-:S07]  /*05e0*/  ISETP.NE.U32.AND P2, PT, R4, RZ, PT ;  /* 0x000000ff0400720c */ /* 0x000fce0003f45070 */
[----:B0-----:R-:W0:Y:S02]  /*05f0*/  MUFU.RCP R9, R9 ;  /* 0x0000000900097308 */ /* 0x001e240000001000 */
[----:B0-----:R-:W-:-:S06]  /*0600*/  VIADD R2, R9, 0xffffffe ;  /* 0x0ffffffe09027836 */ /* 0x001fcc0000000000 */
[----:B------:R0:W1:Y:S02]  /*0610*/  F2I.FTZ.U32.TRUNC.NTZ R3, R2 ;  /* 0x0000000200037305 */ /* 0x000064000021f000 */
[----:B0-----:R-:W-:Y:S01]  /*0620*/  MOV R2, RZ ;  /* 0x000000ff00027202 */ /* 0x001fe20000000f00 */
[----:B-1----:R-:W-:-:S04]  /*0630*/  IMAD.MOV R11, RZ, RZ, -R3 ;  /* 0x000000ffff0b7224 */ /* 0x002fc800078e0a03 */
[----:B------:R-:W-:-:S04]  /*0640*/  IMAD R11, R11, R4, RZ ;  /* 0x000000040b0b7224 */ /* 0x000fc800078e02ff */
[----:B------:R-:W-:-:S04]  /*0650*/  IMAD.HI.U32 R3, R3, R11, R2 ;  /* 0x0000000b03037227 */ /* 0x000fc800078e0002 */
[----:B------:R-:W-:Y:S02]  /*0660*/  IMAD.MOV.U32 R2, RZ, RZ, R4 ;  /* 0x000000ffff027224 */ /* 0x000fe400078e0004 */
[----:B------:R-:W-:-:S04]  /*0670*/  IMAD.HI.U32 R3, R3, R30, RZ ;  /* 0x0000001e03037227 */ /* 0x000fc800078e00ff */
[----:B------:R-:W-:-:S04]  /*0680*/  IMAD.MOV R11, RZ, RZ, -R3 ;  /* 0x000000ffff0b7224 */ /* 0x000fc800078e0a03 */
[----:B------:R-:W-:-:S05]  /*0690*/  IMAD R11, R4, R11, R30 ;  /* 0x0000000b040b7224 */ /* 0x000fca00078e021e */
[----:B------:R-:W-:-:S13]  /*06a0*/  ISETP.GE.U32.AND P0, PT, R11, R4, PT ;  /* 0x000000040b00720c */ /* 0x000fda0003f06070 */
[----:B------:R-:W-:Y:S02]  /*06b0*/  @P0 IMAD.IADD R11, R11, 0x1, -R4 ;  /* 0x000000010b0b0824 */ /* 0x000fe400078e0a04 */
[----:B------:R-:W-:Y:S01]  /*06c0*/  @P0 VIADD R3, R3, 0x1 ;  /* 0x0000000103030836 */ /* 0x000fe20000000000 */
[----:B------:R-:W-:Y:S02]  /*06d0*/  ISETP.GT.U32.AND P0, PT, R4, 0x1, PT ;  /* 0x000000010400780c */ /* 0x000fe40003f04070 */
[----:B------:R-:W-:-:S13]  /*06e0*/  ISETP.GE.U32.AND P1, PT, R11, R4, PT ;  /* 0x000000040b00720c */ /* 0x000fda0003f26070 */
[----:B------:R-:W-:Y:S01]  /*06f0*/  @P1 VIADD R3, R3, 0x1 ;  /* 0x0000000103031836 */ /* 0x000fe20000000000 */
[----:B------:R-:W-:-:S04]  /*0700*/  @!P2 LOP3.LUT R3, RZ, R4, RZ, 0x33, !PT ;  /* 0x00000004ff03a212 */ /* 0x000fc800078e33ff */
[----:B------:R-:W-:Y:S01]  /*0710*/  IADD3 R9, PT, PT, -R3, RZ, RZ ;  /* 0x000000ff03097210 */ /* 0x000fe20007ffe1ff */
[----:B------:R-:W-:-:S04]  /*0720*/  IMAD.MOV.U32 R3, RZ, RZ, R6 ;  /* 0x000000ffff037224 */ /* 0x000fc800078e0006 */
[-C--:B------:R-:W-:Y:S02]  /*0730*/  IMAD R30, R4, R9.reuse, R30 ;  /* 0x00000009041e7224 */ /* 0x080fe400078e021e */
[----:B------:R-:W-:Y:S01]  /*0740*/  IMAD R6, R6, R9, R5 ;  /* 0x0000000906067224 */ /* 0x000fe200078e0205 */
[----:B------:R-:W-:Y:S01]  /*0750*/  MOV R5, R3 ;  /* 0x0000000300057202 */ /* 0x000fe20000000f00 */
[----:B------:R-:W-:Y:S02]  /*0760*/  IMAD.MOV.U32 R4, RZ, RZ, R30 ;  /* 0x000000ffff047224 */ /* 0x000fe400078e001e */
[----:B------:R-:W-:Y:S01]  /*0770*/  IMAD.MOV.U32 R30, RZ, RZ, R2 ;  /* 0x000000ffff1e7224 */ /* 0x000fe200078e0002 */
[----:B------:R-:W-:Y:S06]  /*0780*/  @P0 BRA `(.L_x_3) ;  /* 0xfffffffc00900947 */ /* 0x000fec000383ffff */
[----:B------:R-:W-:-:S07]  /*0790*/  IMAD.MOV.U32 R2, RZ, RZ, R3 ;  /* 0x000000ffff027224 */ /* 0x000fce00078e0003 */
.L_x_2:
[----:B------:R-:W-:-:S04]  /*07a0*/  SHF.R.S32.HI R3, RZ, 0x1f, R2 ;  /* 0x0000001fff037819 */ /* 0x000fc80000011402 */
[----:B------:R-:W-:-:S05]  /*07b0*/  LOP3.LUT R3, R3, UR6, RZ, 0xc0, !PT ;  /* 0x0000000603037c12 */ /* 0x000fca000f8ec0ff */
[----:B------:R-:W-:-:S07]  /*07c0*/  IMAD.IADD R2, R3, 0x1, R2 ;  /* 0x0000000103027824 */ /* 0x000fce00078e0202 */
.L_x_1:
[----:B------:R-:W0:Y:S01]  /*07d0*/  LDC R4, c[0x0][0x3c8] ;  /* 0x0000f200ff047b82 */ /* 0x000e220000000800 */
[----:B------:R-:W-:Y:S01]  /*07e0*/  IMAD R3, R26, R26, RZ ;  /* 0x0000001a1a037224 */ /* 0x000fe200078e02ff */
[----:B------:R-:W-:Y:S01]  /*07f0*/  MOV R6, R20 ;  /* 0x0000001400067202 */ /* 0x000fe20000000f00 */
[----:B------:R-:W-:Y:S02]  /*0800*/  IMAD.MOV.U32 R11, RZ, RZ, R24 ;  /* 0x000000ffff0b7224 */ /* 0x000fe400078e0018 */
[----:B------:R-:W-:Y:S02]  /*0810*/  IMAD.MOV.U32 R17, RZ, RZ, R22 ;  /* 0x000000ffff117224 */ /* 0x000fe400078e0016 */
[----:B------:R-:W-:Y:S02]  /*0820*/  IMAD.MOV.U32 R9, RZ, RZ, R28 ;  /* 0x000000ffff097224 */ /* 0x000fe400078e001c */
[----:B------:R-:W-:Y:S02]  /*0830*/  IMAD.MOV.U32 R13, RZ, RZ, R27 ;  /* 0x000000ffff0d7224 */ /* 0x000fe400078e001b */
[----:B------:R-:W-:-:S02]  /*0840*/  IMAD.MOV.U32 R15, RZ, RZ, R19 ;  /* 0x000000ffff0f7224 */ /* 0x000fc400078e0013 */
[----:B------:R-:W-:Y:S02]  /*0850*/  IMAD.MOV.U32 R21, RZ, RZ, R29 ;  /* 0x000000ffff157224 */ /* 0x000fe400078e001d */
[----:B0-----:R-:W-:-:S04]  /*0860*/  IMAD R3, R3, 0x3, R4 ;  /* 0x0000000303037824 */ /* 0x001fc800078e0204 */
[----:B------:R-:W-:Y:S01]  /*0870*/  IMAD R30, R3, R2, RZ ;  /* 0x00000002031e7224 */ /* 0x000fe200078e02ff */
[----:B------:R-:W-:Y:S06]  /*0880*/  BRA `(.L_x_4) ;  /* 0x0000000400047947 */ /* 0x000fec0003800000 */
.L_x_0:
[----:B------:R-:W0:Y:S01]  /*0890*/  LDCU UR6, c[0x0][0x3cc] ;  /* 0x00007980ff0677ac */ /* 0x000e220008000800 */
[----:B------:R-:W-:Y:S01]  /*08a0*/  HFMA2 R31, -RZ, RZ, 0, 0 ;  /* 0x00000000ff1f7431 */ /* 0x000fe200000001ff */
[----:B0-----:R-:W-:-:S09]  /*08b0*/  UISETP.NE.AND UP0, UPT, UR6, 0x1, UPT ;  /* 0x000000010600788c */ /* 0x001fd2000bf05270 */
[----:B------:R-:W-:Y:S05]  /*08c0*/  BRA.U !UP0, `(.L_x_5) ;  /* 0x0000000108987547 */ /* 0x000fea000b800000 */
[----:B------:R-:W-:Y:S02]  /*08d0*/  IMAD.IADD R6, R25, 0x1, -R26 ;  /* 0x0000000119067824 */ /* 0x000fe400078e0a1a */
[----:B------:R-:W-:-:S03]  /*08e0*/  IMAD.MOV.U32 R31, RZ, RZ, 0x1 ;  /* 0x00000001ff1f7424 */ /* 0x000fc600078e00ff */
[----:B------:R-:W-:-:S13]  /*08f0*/  ISETP.GE.U32.AND P0, PT, R6, 0x2, PT ;  /* 0x000000020600780c */ /* 0x000fda0003f06070 */
[----:B------:R-:W-:Y:S05]  /*0900*/  @!P0 BRA `(.L_x_6) ;  /* 0x00000000007c8947 */ /* 0x000fea0003800000 */
[----:B------:R-:W0:Y:S01]  /*0910*/  LDC R13, c[0x0][0x3cc] ;  /* 0x0000f300ff0d7b82 */ /* 0x000e220000000800 */
[----:B------:R-:W-:Y:S02]  /*0920*/  IMAD.MOV.U32 R10, RZ, RZ, RZ ;  /* 0x000000ffff0a7224 */ /* 0x000fe400078e00ff */
[----:B------:R-:W-:-:S07]  /*0930*/  IMAD.MOV.U32 R11, RZ, RZ, 0x1 ;  /* 0x00000001ff0b7424 */ /* 0x000fce00078e00ff */
.L_x_7:
[----:B0-----:R-:W0:Y:S01]  /*0940*/  I2F.U32.RP R12, R13 ;  /* 0x0000000d000c7306 */ /* 0x001e220000209000 */
[----:B------:R-:W-:Y:S01]  /*0950*/  ISETP.NE.U32.AND P2, PT, R13, RZ, PT ;  /* 0x000000ff0d00720c */ /* 0x000fe20003f45070 */
[----:B------:R-:W-:-:S06]  /*0960*/  IMAD.MOV.U32 R31, RZ, RZ, R10 ;  /* 0x000000ffff1f7224 */ /* 0x000fcc00078e000a */
[----:B0-----:R-:W0:Y:S02]  /*0970*/  MUFU.RCP R12, R12 ;  /* 0x0000000c000c7308 */ /* 0x001e240000001000 */
[----:B0-----:R-:W-:-:S06]  /*0980*/  IADD3 R8, PT, PT, R12, 0xffffffe, RZ ;  /* 0x0ffffffe0c087810 */ /* 0x001fcc0007ffe0ff */
[----:B------:R0:W1:Y:S02]  /*0990*/  F2I.FTZ.U32.TRUNC.NTZ R9, R8 ;  /* 0x0000000800097305 */ /* 0x000064000021f000 */
[----:B0-----:R-:W-:Y:S02]  /*09a0*/  IMAD.MOV.U32 R8, RZ, RZ, RZ ;  /* 0x000000ffff087224 */ /* 0x001fe400078e00ff */
        /* <DEDUP_REMOVED lines=8> */
[----:B------:R-:W-:Y:S01]  /*0a30*/  @P0 IMAD.IADD R14, R14, 0x1, -R13 ;  /* 0x000000010e0e0824 */ /* 0x000fe200078e0a0d */
[----:B------:R-:W-:Y:S02]  /*0a40*/  @P0 IADD3 R9, PT, PT, R9, 0x1, RZ ;  /* 0x0000000109090810 */ /* 0x000fe40007ffe0ff */
[----:B------:R-:W-:Y:S02]  /*0a50*/  ISETP.GT.U32.AND P0, PT, R13, 0x1, PT ;  /* 0x000000010d00780c */ /* 0x000fe40003f04070 */
[----:B------:R-:W-:-:S13]  /*0a60*/  ISETP.GE.U32.AND P1, PT, R14, R13, PT ;  /* 0x0000000d0e00720c */ /* 0x000fda0003f26070 */
[----:B------:R-:W-:Y:S01]  /*0a70*/  @P1 VIADD R9, R9, 0x1 ;  /* 0x0000000109091836 */ /* 0x000fe20000000000 */
[----:B------:R-:W-:-:S05]  /*0a80*/  @!P2 LOP3.LUT R9, RZ, R13, RZ, 0x33, !PT ;  /* 0x0000000dff09a212 */ /* 0x000fca00078e33ff */
[----:B------:R-:W-:-:S04]  /*0a90*/  IMAD.MOV R9, RZ, RZ, -R9 ;  /* 0x000000ffff097224 */ /* 0x000fc800078e0a09 */
[-C--:B------:R-:W-:Y:S02]  /*0aa0*/  IMAD R6, R13, R9.reuse, R6 ;  /* 0x000000090d067224 */ /* 0x080fe400078e0206 */
[----:B------:R-:W-:Y:S02]  /*0ab0*/  IMAD R10, R10, R9, R11 ;  /* 0x000000090a0a7224 */ /* 0x000fe400078e020b */
[----:B------:R-:W-:Y:S01]  /*0ac0*/  IMAD.MOV.U32 R11, RZ, RZ, R31 ;  /* 0x000000ffff0b7224 */ /* 0x000fe200078e001f */
[----:B------:R-:W-:Y:S01]  /*0ad0*/  MOV R13, R6 ;  /* 0x00000006000d7202 */ /* 0x000fe20000000f00 */
[----:B------:R-:W-:Y:S01]  /*0ae0*/  IMAD.MOV.U32 R6, RZ, RZ, R8 ;  /* 0x000000ffff067224 */ /* 0x000fe200078e0008 */
[----:B------:R-:W-:Y:S06]  /*0af0*/  @P0 BRA `(.L_x_7) ;  /* 0xfffffffc00900947 */ /* 0x000fec000383ffff */
.L_x_6:
[----:B------:R-:W-:-:S04]  /*0b00*/  SHF.R.S32.HI R6, RZ, 0x1f, R31 ;  /* 0x0000001fff067819 */ /* 0x000fc8000001141f */
[----:B------:R-:W-:-:S05]  /*0b10*/  LOP3.LUT R6, R6, UR6, RZ, 0xc0, !PT ;  /* 0x0000000606067c12 */ /* 0x000fca000f8ec0ff */
[----:B------:R-:W-:-:S07]  /*0b20*/  IMAD.IADD R31, R6, 0x1, R31 ;  /* 0x00000001061f7824 */ /* 0x000fce00078e021f */
.L_x_5:
[----:B------:R0:W5:Y:S04]  /*0b30*/  LDG.E R21, desc[UR4][R32.64+0x4] ;  /* 0x0000040420157981 */ /* 0x000168000c1e1900 */
        /* <DEDUP_REMOVED lines=19> */
[----:B------:R0:W5:Y:S01]  /*0c70*/  LDG.E R23, desc[UR4][R2.64+0x1c] ;  /* 0x00001c0402177981 */ /* 0x000162000c1e1900 */
[----:B------:R-:W-:-:S04]  /*0c80*/  IMAD.IADD R30, R30, 0x1, -R7 ;  /* 0x000000011e1e7824 */ /* 0x000fc800078e0a07 */
[----:B------:R-:W-:-:S07]  /*0c90*/  IMAD R30, R30, R31, RZ ;  /* 0x0000001f1e1e7224 */ /* 0x000fce00078e02ff */
.L_x_4:
[----:B0-----:R-:W0:Y:S08]  /*0ca0*/  I2F.U32.RP R4, UR6 ;  /* 0x0000000600047d06 */ /* 0x001e300008209000 */
[----:B0-----:R-:W0:Y:S02]  /*0cb0*/  MUFU.RCP R4, R4 ;  /* 0x0000000400047308 */ /* 0x001e240000001000 */
[----:B0-----:R-:W-:-:S02]  /*0cc0*/  IADD3 R2, PT, PT, R4, 0xffffffe, RZ ;  /* 0x0ffffffe04027810 */ /* 0x001fc40007ffe0ff */
[----:B------:R-:W-:-:S04]  /*0cd0*/  LOP3.LUT R4, RZ, UR6, RZ, 0x33, !PT ;  /* 0x00000006ff047c12 */ /* 0x000fc8000f8e33ff */
[----:B------:R0:W1:Y:S02]  /*0ce0*/  F2I.FTZ.U32.TRUNC.NTZ R3, R2 ;  /* 0x0000000200037305 */ /* 0x000064000021f000 */
[----:B0-----:R-:W-:Y:S02]  /*0cf0*/  IMAD.MOV.U32 R2, RZ, RZ, RZ ;  /* 0x000000ffff027224 */ /* 0x001fe400078e00ff */
[----:B-1----:R-:W-:-:S04]  /*0d00*/  IMAD.MOV R5, RZ, RZ, -R3 ;  /* 0x000000ffff057224 */ /* 0x002fc800078e0a03 */
[----:B------:R-:W-:-:S04]  /*0d10*/  IMAD R5, R5, UR6, RZ ;  /* 0x0000000605057c24 */ /* 0x000fc8000f8e02ff */
[----:B------:R-:W-:-:S06]  /*0d20*/  IMAD.HI.U32 R5, R3, R5, R2 ;  /* 0x0000000503057227 */ /* 0x000fcc00078e0002 */
[----:B------:R-:W-:-:S04]  /*0d30*/  IMAD.HI.U32 R3, R5, R30, RZ ;  /* 0x0000001e05037227 */ /* 0x000fc800078e00ff */
[----:B------:R-:W-:-:S04]  /*0d40*/  IMAD.MOV R3, RZ, RZ, -R3 ;  /* 0x000000ffff037224 */ /* 0x000fc800078e0a03 */
[----:B------:R-:W-:-:S05]  /*0d50*/  IMAD R3, R3, UR6, R30 ;  /* 0x0000000603037c24 */ /* 0x000fca000f8e021e */
[----:B------:R-:W-:-:S13]  /*0d60*/  ISETP.GE.U32.AND P0, PT, R3, UR6, PT ;  /* 0x0000000603007c0c */ /* 0x000fda000bf06070 */
[----:B------:R-:W-:Y:S01]  /*0d70*/  @P0 VIADD R3, R3, -UR6 ;  /* 0x8000000603030c36 */ /* 0x000fe20008000000 */
[----:B------:R-:W-:-:S04]  /*0d80*/  ISETP.NE.U32.AND P0, PT, RZ, UR6, PT ;  /* 0x00000006ff007c0c */ /* 0x000fc8000bf05070 */
[----:B------:R-:W-:-:S13]  /*0d90*/  ISETP.GE.U32.AND P1, PT, R3, UR6, PT ;  /* 0x0000000603007c0c */ /* 0x000fda000bf26070 */
[----:B------:R-:W-:-:S04]  /*0da0*/  @P1 IADD3 R3, PT, PT, R3, -UR6, RZ ;  /* 0x8000000603031c10 */ /* 0x000fc8000fffe0ff */
[----:B------:R-:W-:-:S05]  /*0db0*/  SEL R3, R4, R3, !P0 ;  /* 0x0000000304037207 */ /* 0x000fca0004000000 */
[----:B------:R-:W-:-:S04]  /*0dc0*/  VIADD R2, R3, UR6 ;  /* 0x0000000603027c36 */ /* 0x000fc80008000000 */
[----:B------:R-:W-:-:S04]  /*0dd0*/  IMAD.HI.U32 R3, R5, R2, RZ ;  /* 0x0000000205037227 */ /* 0x000fc800078e00ff */
[----:B------:R-:W-:-:S04]  /*0de0*/  IMAD.MOV R3, RZ, RZ, -R3 ;  /* 0x000000ffff037224 */ /* 0x000fc800078e0a03 */
[----:B------:R-:W-:-:S05]  /*0df0*/  IMAD R3, R3, UR6, R2 ;  /* 0x0000000603037c24 */ /* 0x000fca000f8e0202 */
[----:B------:R-:W-:-:S13]  /*0e00*/  ISETP.GE.U32.AND P1, PT, R3, UR6, PT ;  /* 0x0000000603007c0c */ /* 0x000fda000bf26070 */
[----:B------:R-:W-:-:S05]  /*0e10*/  @P1 VIADD R3, R3, -UR6 ;  /* 0x8000000603031c36 */ /* 0x000fca0008000000 */
[----:B------:R-:W-:-:S13]  /*0e20*/  ISETP.GE.U32.AND P1, PT, R3, UR6, PT ;  /* 0x0000000603007c0c */ /* 0x000fda000bf26070 */
[----:B------:R-:W-:-:S05]  /*0e30*/  @P1 VIADD R3, R3, -UR6 ;  /* 0x8000000603031c36 */ /* 0x000fca0008000000 */
[----:B------:R-:W-:-:S05]  /*0e40*/  SEL R30, R4, R3, !P0 ;  /* 0x00000003041e7207 */ /* 0x000fca0004000000 */
[----:B------:R-:W-:-:S03]  /*0e50*/  IMAD.WIDE.U32 R2, R30, R30, RZ ;  /* 0x0000001e1e027225 */ /* 0x000fc600078e00ff */
[----:B------:R-:W-:-:S04]  /*0e60*/  IADD3 R32, P1, PT, -R26, R2, RZ ;  /* 0x000000021a207210 */ /* 0x000fc80007f3e1ff */
[----:B------:R-:W-:Y:S02]  /*0e70*/  IADD3 R32, P3, PT, -R25, R32, RZ ;  /* 0x0000002019207210 */ /* 0x000fe40007f7e1ff */
[----:B------:R-:W-:-:S03]  /*0e80*/  IADD3.X R25, PT, PT, RZ, -0x1, RZ, P1, !PT ;  /* 0xffffffffff197810 */ /* 0x000fc60000ffe4ff */
[----:B------:R-:W-:-:S04]  /*0e90*/  IMAD.HI.U32 R2, R5, R32, RZ ;  /* 0x0000002005027227 */ /* 0x000fc800078e00ff */
[----:B------:R-:W-:Y:S01]  /*0ea0*/  IMAD.MOV R31, RZ, RZ, -R2 ;  /* 0x000000ffff1f7224 */ /* 0x000fe200078e0a02 */
[----:B------:R-:W-:Y:S01]  /*0eb0*/  LOP3.LUT R2, R25, 0x1, RZ, 0xc0, !PT ;  /* 0x0000000119027812 */ /* 0x000fe200078ec0ff */
[----:B------:R-:W-:Y:S02]  /*0ec0*/  IMAD.MOV.U32 R25, RZ, RZ, -0x1 ;  /* 0xffffffffff197424 */ /* 0x000fe400078e00ff */
[----:B------:R-:W-:Y:S01]  /*0ed0*/  IMAD R31, R31, UR6, R32 ;  /* 0x000000061f1f7c24 */ /* 0x000fe2000f8e0220 */
[----:B-----5:R-:W-:Y:S01]  /*0ee0*/  IADD3 R2, P1, P2, R3, -R2, -R21 ;  /* 0x8000000203027210 */ /* 0x020fe20007a3e815 */
[----:B------:R-:W-:-:S03]  /*0ef0*/  IMAD.X R32, RZ, RZ, -0x1, P3 ;  /* 0xffffffffff207424 */ /* 0x000fc600018e06ff */
[----:B------:R-:W-:Y:S02]  /*0f00*/  ISETP.GE.U32.AND P3, PT, R31, UR6, PT ;  /* 0x000000061f007c0c */ /* 0x000fe4000bf66070 */
[----:B------:R-:W-:Y:S02]  /*0f10*/  LOP3.LUT R32, R32, 0x1, RZ, 0xc0, !PT ;  /* 0x0000000120207812 */ /* 0x000fe400078ec0ff */
[----:B------:R-:W-:Y:S02]  /*0f20*/  IADD3.X R36, PT, PT, RZ, -0x1, R25, P1, P2 ;  /* 0xffffffffff247810 */ /* 0x000fe40000fe4419 */
[----:B------:R-:W-:Y:S02]  /*0f30*/  IADD3 R32, P4, P5, R2, -R32, -R29 ;  /* 0x8000002002207210 */ /* 0x000fe40007d9e81d */
[----:B------:R-:W-:-:S03]  /*0f40*/  IADD3 R29, P2, PT, -R15, R36, RZ ;  /* 0x000000240f1d7210 */ /* 0x000fc60007f5e1ff */
[----:B------:R-:W-:Y:S01]  /*0f50*/  IMAD.HI.U32 R2, R5, R32, RZ ;  /* 0x0000002005027227 */ /* 0x000fe200078e00ff */
[----:B------:R-:W-:-:S03]  /*0f60*/  LEA.HI.X.SX32 R36, R36, 0xffffffff, 0x1, P2 ;  /* 0xffffffff24247811 */ /* 0x000fc600010f0eff */
[----:B------:R-:W-:Y:S01]  /*0f70*/  @P3 VIADD R31, R31, -UR6 ;  /* 0x800000061f1f3c36 */ /* 0x000fe20008000000 */
[----:B------:R-:W-:Y:S02]  /*0f80*/  IADD3 R3, PT, PT, -R2, RZ, RZ ;  /* 0x000000ff02037210 */ /* 0x000fe40007ffe1ff */
[----:B------:R-:W-:Y:S02]  /*0f90*/  IADD3.X R2, PT, PT, RZ, -0x1, R25, P4, P5 ;  /* 0xffffffffff027810 */ /* 0x000fe400027ea419 */
[----:B------:R-:W-:Y:S01]  /*0fa0*/  ISETP.GE.U32.AND P3, PT, R31, UR6, PT ;  /* 0x000000061f007c0c */ /* 0x000fe2000bf66070 */
[----:B------:R-:W-:Y:S01]  /*0fb0*/  IMAD R3, R3, UR6, R32 ;  /* 0x0000000603037c24 */ /* 0x000fe2000f8e0220 */
[----:B------:R-:W-:-:S04]  /*0fc0*/  LOP3.LUT R2, R2, 0x1, RZ, 0xc0, !PT ;  /* 0x0000000102027812 */ /* 0x000fc800078ec0ff */
[----:B------:R-:W-:Y:S02]  /*0fd0*/  ISETP.GE.U32.AND P1, PT, R3, UR6, PT ;  /* 0x0000000603007c0c */ /* 0x000fe4000bf26070 */
[----:B------:R-:W-:Y:S02]  /*0fe0*/  IADD3 R2, P4, P5, R29, -R2, -R19 ;  /* 0x800000021d027210 */ /* 0x000fe40007d9e813 */
[----:B------:R-:W-:Y:S02]  /*0ff0*/  IADD3 R19, P2, PT, -R13, R36, RZ ;  /* 0x000000240d137210 */ /* 0x000fe40007f5e1ff */
[----:B------:R-:W-:Y:S01]  /*1000*/  IADD3.X R34, PT, PT, RZ, -0x1, R25, P4, P5 ;  /* 0xffffffffff227810 */ /* 0x000fe200027ea419 */
[----:B------:R-:W-:Y:S01]  /*1010*/  @P3 VIADD R31, R31, -UR6 ;  /* 0x800000061f1f3c36 */ /* 0x000fe20008000000 */
[----:B------:R-:W-:Y:S02]  /*1020*/  LEA.HI.X.SX32 R36, R36, 0xffffffff, 0x1, P2 ;  /* 0xffffffff24247811 */ /* 0x000fe400010f0eff */
[----:B------:R-:W-:-:S02]  /*1030*/  LOP3.LUT R34, R34, 0x1, RZ, 0xc0, !PT ;  /* 0x0000000122227812 */ /* 0x000fc400078ec0ff */
[----:B------:R-:W-:Y:S01]  /*1040*/  SEL R31, R4, R31, !P0 ;  /* 0x0000001f041f7207 */ /* 0x000fe20004000000 */
[----:B------:R-:W-:Y:S01]  /*1050*/  @P1 VIADD R3, R3, -UR6 ;  /* 0x8000000603031c36 */ /* 0x000fe20008000000 */
[----:B------:R-:W-:-:S03]  /*1060*/  IADD3 R34, P3, P4, R19, -R34, -R27 ;  /* 0x8000002213227210 */ /* 0x000fc60007c7e81b */
[----:B------:R-:W-:Y:S01]  /*1070*/  VIADD R32, R31, UR6 ;  /* 0x000000061f207c36 */ /* 0x000fe20008000000 */
[----:B------:R-:W-:Y:S02]  /*1080*/  ISETP.GE.U32.AND P1, PT, R3, UR6, PT ;  /* 0x0000000603007c0c */ /* 0x000fe4000bf26070 */
[----:B------:R-:W-:Y:S01]  /*1090*/  IADD3.X R27, PT, PT, RZ, -0x1, R25, P3, P4 ;  /* 0xffffffffff1b7810 */ /* 0x000fe20001fe8419 */
[----:B------:R-:W-:-:S03]  /*10a0*/  IMAD.HI.U32 R19, R5, R32, RZ ;  /* 0x0000002005137227 */ /* 0x000fc600078e00ff */
[----:B------:R-:W-:Y:S01]  /*10b0*/  LOP3.LUT R27, R27, 0x1, RZ, 0xc0, !PT ;  /* 0x000000011b1b7812 */ /* 0x000fe200078ec0ff */
[----:B------:R-:W-:-:S04]  /*10c0*/  IMAD.MOV R19, RZ, RZ, -R19 ;  /* 0x000000ffff137224 */ /* 0x000fc800078e0a13 */
[----:B------:R-:W-:Y:S01]  /*10d0*/  IMAD R19, R19, UR6, R32 ;  /* 0x0000000613137c24 */ /* 0x000fe2000f8e0220 */
[----:B------:R-:W-:Y:S02]  /*10e0*/  IADD3 R32, P3, PT, -R9, R36, RZ ;  /* 0x0000002409207210 */ /* 0x000fe40007f7e1ff */
[----:B------:R-:W-:Y:S02]  /*10f0*/  @P1 IADD3 R3, PT, PT, R3, -UR6, RZ ;  /* 0x8000000603031c10 */ /* 0x000fe4000fffe0ff */
[----:B------:R-:W-:Y:S02]  /*1100*/  ISETP.GE.U32.AND P1, PT, R19, UR6, PT ;  /* 0x0000000613007c0c */ /* 0x000fe4000bf26070 */
[----:B------:R-:W-:Y:S01]  /*1110*/  IADD3 R32, P4, P5, R32, -R27, -R28 ;  /* 0x8000001b20207210 */ /* 0x000fe20007d9e81c */
[----:B------:R-:W-:Y:S01]  /*1120*/  IMAD.HI.U32 R27, R5, R2, RZ ;  /* 0x00000002051b7227 */ /* 0x000fe200078e00ff */
[----:B------:R-:W-:-:S03]  /*1130*/  SEL R3, R4, R3, !P0 ;  /* 0x0000000304037207 */ /* 0x000fc60004000000 */
[----:B------:R-:W-:Y:S02]  /*1140*/  IMAD.MOV R27, RZ, RZ, -R27 ;  /* 0x000000ffff1b7224 */ /* 0x000fe400078e0a1b */
[----:B------:R-:W-:Y:S02]  /*1150*/  VIADD R28, R3, UR6 ;  /* 0x00000006031c7c36 */ /* 0x000fe40008000000 */
[----:B------:R-:W-:Y:S01]  /*1160*/  IMAD R33, R27, UR6, R2 ;  /* 0x000000061b217c24 */ /* 0x000fe2000f8e0202 */
[----:B------:R-:W-:Y:S01]  /*1170*/  LEA.HI.X.SX32 R27, R36, 0xffffffff, 0x1, P3 ;  /* 0xffffffff241b7811 */ /* 0x000fe200018f0eff */
[----:B------:R-:W-:Y:S02]  /*1180*/  @P1 VIADD R19, R19, -UR6 ;  /* 0x8000000613131c36 */ /* 0x000fe40008000000 */
[----:B------:R-:W-:Y:S01]  /*1190*/  IMAD.HI.U32 R3, R5, R28, RZ ;  /* 0x0000001c05037227 */ /* 0x000fe200078e00ff */
[----:B------:R-:W-:Y:S02]  /*11a0*/  ISETP.GE.U32.AND P1, PT, R33, UR6, PT ;  /* 0x0000000621007c0c */ /* 0x000fe4000bf26070 */
[----:B------:R-:W-:Y:S01]  /*11b0*/  ISETP.GE.U32.AND P2, PT, R19, UR6, PT ;  /* 0x0000000613007c0c */ /* 0x000fe2000bf46070 */
[----:B------:R-:W-:-:S02]  /*11c0*/  IMAD.MOV R3, RZ, RZ, -R3 ;  /* 0x000000ffff037224 */ /* 0x000fc400078e0a03 */
[----:B------:R-:W-:-:S04]  /*11d0*/  IMAD.HI.U32 R2, R5, R34, RZ ;  /* 0x0000002205027227 */ /* 0x000fc800078e00ff */
[----:B------:R-:W-:Y:S01]  /*11e0*/  IMAD R29, R3, UR6, R28 ;  /* 0x00000006031d7c24 */ /* 0x000fe2000f8e021c */
[----:B------:R-:W-:Y:S02]  /*11f0*/  IADD3.X R3, PT, PT, RZ, -0x1, R25, P4, P5 ;  /* 0xffffffffff037810 */ /* 0x000fe400027ea419 */
[----:B------:R-:W-:Y:S01]  /*1200*/  IADD3 R31, PT, PT, -R2, RZ, RZ ;  /* 0x000000ff021f7210 */ /* 0x000fe20007ffe1ff */
[----:B------:R-:W-:Y:S01]  /*1210*/  @P1 VIADD R33, R33, -UR6 ;  /* 0x8000000621211c36 */ /* 0x000fe20008000000 */
[----:B------:R-:W-:Y:S01]  /*1220*/  LOP3.LUT R3, R3, 0x1, RZ, 0xc0, !PT ;  /* 0x0000000103037812 */ /* 0x000fe200078ec0ff */
[----:B------:R-:W-:Y:S01]  /*1230*/  @P2 VIADD R19, R19, -UR6 ;  /* 0x8000000613132c36 */ /* 0x000fe20008000000 */
[----:B------:R-:W-:Y:S01]  /*1240*/  IADD3 R2, P4, PT, -R6, R27, RZ ;  /* 0x0000001b06027210 */ /* 0x000fe20007f9e1ff */
[----:B------:R-:W-:Y:S01]  /*1250*/  IMAD R31, R31, UR6, R34 ;  /* 0x000000061f1f7c24 */ /* 0x000fe2000f8e0222 */
[----:B------:R-:W-:Y:S02]  /*1260*/  ISETP.GE.U32.AND P1, PT, R33, UR6, PT ;  /* 0x0000000621007c0c */ /* 0x000fe4000bf26070 */
[----:B------:R-:W-:-:S02]  /*1270*/  ISETP.GE.U32.AND P3, PT, R29, UR6, PT ;  /* 0x000000061d007c0c */ /* 0x000fc4000bf66070 */
[----:B------:R-:W-:Y:S02]  /*1280*/  SEL R19, R4, R19, !P0 ;  /* 0x0000001304137207 */ /* 0x000fe40004000000 */
[----:B------:R-:W-:Y:S02]  /*1290*/  IADD3 R20, P5, P6, R2, -R3, -R20 ;  /* 0x8000000302147210 */ /* 0x000fe40007ebe814 */
[----:B------:R-:W-:Y:S02]  /*12a0*/  LEA.HI.X.SX32 R28, R27, 0xffffffff, 0x1, P4 ;  /* 0xffffffff1b1c7811 */ /* 0x000fe400020f0eff */
[----:B------:R-:W-:Y:S02]  /*12b0*/  IADD3 R3, P4, PT, R26, -R19, RZ ;  /* 0x800000131a037210 */ /* 0x000fe40007f9e0ff */
[----:B------:R-:W-:Y:S02]  /*12c0*/  IADD3.X R27, PT, PT, RZ, -0x1, R25, P5, P6 ;  /* 0xffffffffff1b7810 */ /* 0x000fe40002fec419 */
[----:B------:R-:W-:Y:S01]  /*12d0*/  ISETP.GE.U32.AND P6, PT, R31, UR6, PT ;  /* 0x000000061f007c0c */ /* 0x000fe2000bfc6070 */
[----:B------:R-:W-:Y:S01]  /*12e0*/  IMAD.WIDE.U32 R2, R3, R30, RZ ;  /* 0x0000001e03027225 */ /* 0x000fe200078e00ff */
[----:B------:R-:W-:-:S02]  /*12f0*/  LOP3.LUT R27, R27, 0x1, RZ, 0xc0, !PT ;  /* 0x000000011b1b7812 */ /* 0x000fc400078ec0ff */
[----:B------:R-:W-:Y:S01]  /*1300*/  IADD3 R26, P2, PT, -R17, R28, RZ ;  /* 0x0000001c111a7210 */ /* 0x000fe20007f5e1ff */
[----:B------:R-:W-:Y:S01]  /*1310*/  @P3 VIADD R29, R29, -UR6 ;  /* 0x800000061d1d3c36 */ /* 0x000fe20008000000 */
[----:B------:R-:W-:Y:S02]  /*1320*/  @P1 IADD3 R33, PT, PT, R33, -UR6, RZ ;  /* 0x8000000621211c10 */ /* 0x000fe4000fffe0ff */
[----:B------:R-:W-:Y:S01]  /*1330*/  IADD3 R26, P3, P5, R26, -R27, -R22 ;  /* 0x8000001b1a1a7210 */ /* 0x000fe20007d7e816 */
[----:B------:R-:W-:Y:S01]  /*1340*/  IMAD.MOV.U32 R27, RZ, RZ, RZ ;  /* 0x000000ffff1b7224 */ /* 0x000fe200078e00ff */
[----:B------:R-:W-:Y:S01]  /*1350*/  IADD3 R22, P1, PT, -R7, R2, RZ ;  /* 0x0000000207167210 */ /* 0x000fe20007f3e1ff */
[----:B------:R-:W-:Y:S01]  /*1360*/  IMAD.HI.U32 R2, R5, R32, RZ ;  /* 0x0000002005027227 */ /* 0x000fe200078e00ff */
[----:B------:R-:W-:-:S03]  /*1370*/  SEL R33, R4, R33, !P0 ;  /* 0x0000002104217207 */ /* 0x000fc60004000000 */
[----:B------:R-:W-:Y:S02]  /*1380*/  IMAD.IADD R27, R3, 0x1, R27 ;  /* 0x00000001031b7824 */ /* 0x000fe400078e021b */
[----:B------:R-:W-:Y:S02]  /*1390*/  IMAD.MOV R3, RZ, RZ, -R2 ;  /* 0x000000ffff037224 */ /* 0x000fe400078e0a02 */
[----:B------:R-:W-:Y:S02]  /*13a0*/  @P6 VIADD R31, R31, -UR6 ;  /* 0x800000061f1f6c36 */ /* 0x000fe40008000000 */
[----:B------:R-:W-:Y:S02]  /*13b0*/  VIADD R2, R33, UR6 ;  /* 0x0000000621027c36 */ /* 0x000fe40008000000 */
[----:B------:R-:W-:Y:S01]  /*13c0*/  IMAD R33, R3, UR6, R32 ;  /* 0x0000000603217c24 */ /* 0x000fe2000f8e0220 */
[----:B------:R-:W-:Y:S01]  /*13d0*/  ISETP.GE.U32.AND P6, PT, R31, UR6, PT ;  /* 0x000000061f007c0c */ /* 0x000fe2000bfc6070 */
[----:B------:R-:W-:Y:S01]  /*13e0*/  IMAD.HI.U32 R3, R5, R2, RZ ;  /* 0x0000000205037227 */ /* 0x000fe200078e00ff */
[----:B------:R-:W-:-:S02]  /*13f0*/  IADD3.X R32, PT, PT, RZ, -0x1, R25, P3, P5 ;  /* 0xffffffffff207810 */ /* 0x000fc40001fea419 */
[----:B------:R-:W-:Y:S01]  /*1400*/  ISETP.GE.U32.AND P3, PT, R33, UR6, PT ;  /* 0x0000000621007c0c */ /* 0x000fe2000bf66070 */
[----:B------:R-:W-:Y:S01]  /*1410*/  IMAD.MOV R3, RZ, RZ, -R3 ;  /* 0x000000ffff037224 */ /* 0x000fe200078e0a03 */
[----:B------:R-:W-:Y:S01]  /*1420*/  LOP3.LUT R32, R32, 0x1, RZ, 0xc0, !PT ;  /* 0x0000000120207812 */ /* 0x000fe200078ec0ff */
[----:B------:R-:W-:-:S03]  /*1430*/  IMAD.HI.U32 R7, R5, R20, RZ ;  /* 0x0000001405077227 */ /* 0x000fc600078e00ff */
[----:B------:R-:W-:Y:S01]  /*1440*/  IADD3 R32, PT, PT, R11, R32, R24 ;  /* 0x000000200b207210 */ /* 0x000fe20007ffe018 */
[----:B------:R-:W-:Y:S01]  /*1450*/  IMAD R35, R3, UR6, R2 ;  /* 0x0000000603237c24 */ /* 0x000fe2000f8e0202 */
[----:B------:R-:W-:Y:S01]  /*1460*/  IADD3.X R3, PT, PT, RZ, -0x1, RZ, P4, !PT ;  /* 0xffffffffff037810 */ /* 0x000fe200027fe4ff */
[----:B------:R-:W-:Y:S01]  /*1470*/  IMAD.MOV R7, RZ, RZ, -R7 ;  /* 0x000000ffff077224 */ /* 0x000fe200078e0a07 */
[----:B------:R-:W-:Y:S02]  /*1480*/  @P6 IADD3 R31, PT, PT, R31, -UR6, RZ ;  /* 0x800000061f1f6c10 */ /* 0x000fe4000fffe0ff */
[----:B------:R-:W-:Y:S01]  /*1490*/  ISETP.GE.U32.AND P5, PT, R35, UR6, PT ;  /* 0x0000000623007c0c */ /* 0x000fe2000bfa6070 */
[----:B------:R-:W-:Y:S01]  /*14a0*/  @P3 VIADD R33, R33, -UR6 ;  /* 0x8000000621213c36 */ /* 0x000fe20008000000 */
[----:B------:R-:W-:Y:S01]  /*14b0*/  ISETP.GE.U32.AND P6, PT, R29, UR6, PT ;  /* 0x000000061d007c0c */ /* 0x000fe2000bfc6070 */
[----:B------:R-:W-:Y:S01]  /*14c0*/  IMAD R7, R7, UR6, R20 ;  /* 0x0000000607077c24 */ /* 0x000fe2000f8e0214 */
[----:B------:R-:W-:-:S02]  /*14d0*/  SEL R2, R4, R31, !P0 ;  /* 0x0000001f04027207 */ /* 0x000fc40004000000 */
[----:B------:R-:W-:-:S03]  /*14e0*/  LOP3.LUT R24, R3, 0x1, RZ, 0xc0, !PT ;  /* 0x0000000103187812 */ /* 0x000fc600078ec0ff */
[----:B------:R-:W-:-:S04]  /*14f0*/  VIADD R2, R2, UR6 ;  /* 0x0000000602027c36 */ /* 0x000fc80008000000 */
[----:B------:R-:W-:Y:S01]  /*1500*/  @P5 VIADD R35, R35, -UR6 ;  /* 0x8000000623235c36 */ /* 0x000fe20008000000 */
[----:B------:R-:W-:Y:S01]  /*1510*/  ISETP.GE.U32.AND P5, PT, R33, UR6, PT ;  /* 0x0000000621007c0c */ /* 0x000fe2000bfa6070 */
[----:B------:R-:W-:Y:S02]  /*1520*/  @P6 VIADD R29, R29, -UR6 ;  /* 0x800000061d1d6c36 */ /* 0x000fe40008000000 */
[----:B------:R-:W-:Y:S01]  /*1530*/  IMAD.HI.U32 R3, R5, R2, RZ ;  /* 0x0000000205037227 */ /* 0x000fe200078e00ff */
[----:B------:R-:W-:Y:S02]  /*1540*/  ISETP.GE.U32.AND P3, PT, R35, UR6, PT ;  /* 0x0000000623007c0c */ /* 0x000fe4000bf66070 */
[----:B------:R-:W-:Y:S01]  /*1550*/  SEL R20, R4, R29, !P0 ;  /* 0x0000001d04147207 */ /* 0x000fe20004000000 */
[----:B------:R-:W-:-:S03]  /*1560*/  IMAD.MOV R3, RZ, RZ, -R3 ;  /* 0x000000ffff037224 */ /* 0x000fc600078e0a03 */
[----:B------:R-:W-:Y:S01]  /*1570*/  IADD3 R21, P4, P6, R21, -R24, -R20 ;  /* 0x8000001815157210 */ /* 0x000fe20007e9e814 */
[----:B------:R-:W-:Y:S02]  /*1580*/  IMAD R29, R3, UR6, R2 ;  /* 0x00000006031d7c24 */ /* 0x000fe4000f8e0202 */
[----:B------:R-:W-:Y:S02]  /*1590*/  @P5 VIADD R33, R33, -UR6 ;  /* 0x8000000621215c36 */ /* 0x000fe40008000000 */
[----:B------:R-:W-:Y:S01]  /*15a0*/  IMAD.WIDE.U32 R2, R21, R30, RZ ;  /* 0x0000001e15027225 */ /* 0x000fe200078e00ff */
[----:B------:R-:W-:Y:S02]  /*15b0*/  ISETP.GE.U32.AND P5, PT, R29, UR6, PT ;  /* 0x000000061d007c0c */ /* 0x000fe4000bfa6070 */
[----:B------:R-:W-:Y:S01]  /*15c0*/  SEL R33, R4, R33, !P0 ;  /* 0x0000002104217207 */ /* 0x000fe20004000000 */
[----:B------:R-:W-:Y:S01]  /*15d0*/  @P3 VIADD R35, R35, -UR6 ;  /* 0x8000000623233c36 */ /* 0x000fe20008000000 */
[----:B------:R-:W-:Y:S01]  /*15e0*/  ISETP.GE.U32.AND P3, PT, R7, UR6, PT ;  /* 0x0000000607007c0c */ /* 0x000fe2000bf66070 */
[----:B------:R-:W-:-:S02]  /*15f0*/  IMAD.MOV.U32 R21, RZ, RZ, RZ ;  /* 0x000000ffff157224 */ /* 0x000fc400078e00ff */
[----:B------:R-:W-:Y:S01]  /*1600*/  IMAD.IADD R31, R27, 0x1, R2 ;  /* 0x000000011b1f7824 */ /* 0x000fe200078e0202 */
[----:B------:R-:W-:Y:S01]  /*1610*/  SEL R24, R4, R35, !P0 ;  /* 0x0000002304187207 */ /* 0x000fe20004000000 */
[----:B------:R-:W-:Y:S01]  /*1620*/  IMAD.HI.U32 R2, R5, R26, RZ ;  /* 0x0000001a05027227 */ /* 0x000fe200078e00ff */
[----:B------:R-:W-:-:S03]  /*1630*/  IADD3 R3, PT, PT, R3, R21, RZ ;  /* 0x0000001503037210 */ /* 0x000fc60007ffe0ff */
[----:B------:R-:W-:Y:S01]  /*1640*/  IMAD.MOV R21, RZ, RZ, -R2 ;  /* 0x000000ffff157224 */ /* 0x000fe200078e0a02 */
[----:B------:R-:W-:Y:S01]  /*1650*/  IADD3.X R2, PT, PT, RZ, -0x1, R25, P4, P6 ;  /* 0xffffffffff027810 */ /* 0x000fe200027ec419 */
[----:B------:R-:W-:Y:S01]  /*1660*/  @P5 VIADD R29, R29, -UR6 ;  /* 0x800000061d1d5c36 */ /* 0x000fe20008000000 */
[----:B------:R-:W-:Y:S01]  /*1670*/  ISETP.GE.U32.AND P4, PT, R31, R27, PT ;  /* 0x0000001b1f00720c */ /* 0x000fe20003f86070 */
[----:B------:R-:W-:Y:S01]  /*1680*/  @P3 VIADD R7, R7, -UR6 ;  /* 0x8000000607073c36 */ /* 0x000fe20008000000 */
[----:B------:R-:W-:Y:S01]  /*1690*/  LOP3.LUT R2, R2, 0x1, RZ, 0xc0, !PT ;  /* 0x0000000102027812 */ /* 0x000fe200078ec0ff */
[----:B------:R-:W-:Y:S01]  /*16a0*/  IMAD R21, R21, UR6, R26 ;  /* 0x0000000615157c24 */ /* 0x000fe2000f8e021a */
[----:B------:R-:W-:Y:S01]  /*16b0*/  LEA.HI.X.SX32 R27, R28, 0xffffffff, 0x1, P2 ;  /* 0xffffffff1c1b7811 */ /* 0x000fe200010f0eff */
[----:B------:R-:W-:Y:S01]  /*16c0*/  VIADD R26, R33, UR6 ;  /* 0x00000006211a7c36 */ /* 0x000fe20008000000 */
[----:B------:R-:W-:Y:S01]  /*16d0*/  IADD3 R15, P3, P2, R15, -R2, -R24 ;  /* 0x800000020f0f7210 */ /* 0x000fe20007a7e818 */
[----:B------:R-:W-:Y:S01]  /*16e0*/  VIADD R28, R3, 0x1 ;  /* 0x00000001031c7836 */ /* 0x000fe20000000000 */
[----:B------:R-:W-:Y:S01]  /*16f0*/  ISETP.GE.U32.AND P5, PT, R7, UR6, PT ;  /* 0x0000000607007c0c */ /* 0x000fe2000bfa6070 */
[----:B------:R-:W-:Y:S01]  /*1700*/  IMAD.HI.U32 R2, R5, R26, RZ ;  /* 0x0000001a05027227 */ /* 0x000fe200078e00ff */
[----:B------:R-:W-:-:S02]  /*1710*/  IADD3 R32, PT, PT, -R32, R27, RZ ;  /* 0x0000001b20207210 */ /* 0x000fc40007ffe1ff */
[----:B------:R-:W-:Y:S01]  /*1720*/  ISETP.GE.U32.AND P6, PT, R29, UR6, PT ;  /* 0x000000061d007c0c */ /* 0x000fe2000bfc6070 */
[----:B------:R-:W-:Y:S01]  /*1730*/  IMAD.MOV R27, RZ, RZ, -R2 ;  /* 0x000000ffff1b7224 */ /* 0x000fe200078e0a02 */
[----:B------:R-:W-:Y:S01]  /*1740*/  @P4 IADD3 R28, PT, PT, R3, RZ, RZ ;  /* 0x000000ff031c4210 */ /* 0x000fe20007ffe0ff */
[----:B------:R-:W-:Y:S01]  /*1750*/  IMAD.WIDE.U32 R2, R15, R30, RZ ;  /* 0x0000001e0f027225 */ /* 0x000fe200078e00ff */
[----:B------:R-:W-:-:S03]  /*1760*/  ISETP.GE.U32.AND P4, PT, R21, UR6, PT ;  /* 0x0000000615007c0c */ /* 0x000fc6000bf86070 */
[----:B------:R-:W-:Y:S01]  /*1770*/  IMAD R27, R27, UR6, R26 ;  /* 0x000000061b1b7c24 */ /* 0x000fe2000f8e021a */
[----:B------:R-:W-:Y:S01]  /*1780*/  IADD3 R15, PT, PT, R2, R28, RZ ;  /* 0x0000001c020f7210 */ /* 0x000fe20007ffe0ff */
[----:B------:R-:W-:Y:S02]  /*1790*/  @P5 VIADD R7, R7, -UR6 ;  /* 0x8000000607075c36 */ /* 0x000fe40008000000 */
[----:B------:R-:W-:Y:S01]  /*17a0*/  IMAD.MOV.U32 R33, RZ, RZ, RZ ;  /* 0x000000ffff217224 */ /* 0x000fe200078e00ff */
[----:B------:R-:W-:Y:S01]  /*17b0*/  ISETP.GE.U32.AND P5, PT, R27, UR6, PT ;  /* 0x000000061b007c0c */ /* 0x000fe2000bfa6070 */
[----:B------:R-:W-:Y:S01]  /*17c0*/  @P6 VIADD R29, R29, -UR6 ;  /* 0x800000061d1d6c36 */ /* 0x000fe20008000000 */
[----:B------:R-:W-:Y:S01]  /*17d0*/  SEL R2, R4, R7, !P0 ;  /* 0x0000000704027207 */ /* 0x000fe20004000000 */
[----:B------:R-:W-:Y:S01]  /*17e0*/  IMAD.IADD R33, R3, 0x1, R33 ;  /* 0x0000000103217824 */ /* 0x000fe200078e0221 */
[----:B------:R-:W-:Y:S01]  /*17f0*/  IADD3.X R3, PT, PT, RZ, -0x1, R25, P3, P2 ;  /* 0xffffffffff037810 */ /* 0x000fe20001fe4419 */
[----:B------:R-:W-:Y:S01]  /*1800*/  @P4 VIADD R21, R21, -UR6 ;  /* 0x8000000615154c36 */ /* 0x000fe20008000000 */
[----:B------:R-:W-:-:S02]  /*1810*/  IADD3 R2, PT, PT, R2, UR6, RZ ;  /* 0x0000000602027c10 */ /* 0x000fc4000fffe0ff */
[----:B------:R-:W-:Y:S01]  /*1820*/  ISETP.GE.U32.AND P2, PT, R15, R28, PT ;  /* 0x0000001c0f00720c */ /* 0x000fe20003f46070 */
[----:B------:R-:W-:Y:S01]  /*1830*/  IMAD.X R28, RZ, RZ, -0x1, P1 ;  /* 0xffffffffff1c7424 */ /* 0x000fe200008e06ff */
[----:B------:R-:W-:Y:S01]  /*1840*/  ISETP.GE.U32.AND P6, PT, R21, UR6, PT ;  /* 0x0000000615007c0c */ /* 0x000fe2000bfc6070 */
[----:B------:R-:W-:Y:S01]  /*1850*/  IMAD.HI.U32 R7, R5, R2, RZ ;  /* 0x0000000205077227 */ /* 0x000fe200078e00ff */
[----:B------:R-:W-:Y:S02]  /*1860*/  SEL R26, R4, R29, !P0 ;  /* 0x0000001d041a7207 */ /* 0x000fe40004000000 */
[----:B------:R-:W-:Y:S01]  /*1870*/  LOP3.LUT R3, R3, 0x1, RZ, 0xc0, !PT ;  /* 0x0000000103037812 */ /* 0x000fe200078ec0ff */
[----:B------:R-:W-:Y:S01]  /*1880*/  @P5 VIADD R27, R27, -UR6 ;  /* 0x800000061b1b5c36 */ /* 0x000fe20008000000 */
[----:B------:R-:W-:Y:S01]  /*1890*/  LOP3.LUT R28, R28, 0x1, RZ, 0xc0, !PT ;  /* 0x000000011c1c7812 */ /* 0x000fe200078ec0ff */
[----:B------:R-:W-:Y:S01]  /*18a0*/  IMAD.MOV R7, RZ, RZ, -R7 ;  /* 0x000000ffff077224 */ /* 0x000fe200078e0a07 */
[----:B------:R-:W-:Y:S01]  /*18b0*/  IADD3 R3, P3, P4, R13, -R3, -R26 ;  /* 0x800000030d037210 */ /* 0x000fe20007c7e81a */
[----:B------:R-:W-:Y:S01]  /*18c0*/  IMAD.HI.U32 R13, R5, R32, RZ ;  /* 0x00000020050d7227 */ /* 0x000fe200078e00ff */
[----:B------:R-:W-:-:S03]  /*18d0*/  ISETP.GE.U32.AND P1, PT, R27, UR6, PT ;  /* 0x000000061b007c0c */ /* 0x000fc6000bf26070 */
[----:B------:R-:W-:Y:S01]  /*18e0*/  @P6 IADD3 R21, PT, PT, R21, -UR6, RZ ;  /* 0x8000000615156c10 */ /* 0x000fe2000fffe0ff */
[----:B------:R-:W-:Y:S01]  /*18f0*/  IMAD.MOV R29, RZ, RZ, -R13 ;  /* 0x000000ffff1d7224 */ /* 0x000fe200078e0a0d */
[----:B------:R-:W-:Y:S01]  /*1900*/  IADD3 R28, P5, P6, R31, -R28, -R18 ;  /* 0x8000001c1f1c7210 */ /* 0x000fe20007ebe812 */
[----:B------:R-:W-:Y:S02]  /*1910*/  IMAD R31, R7, UR6, R2 ;  /* 0x00000006071f7c24 */ /* 0x000fe4000f8e0202 */
[----:B------:R-:W-:Y:S02]  /*1920*/  VIADD R13, R33, 0x1 ;  /* 0x00000001210d7836 */ /* 0x000fe40000000000 */
[----:B------:R-:W-:Y:S01]  /*1930*/  @P2 IMAD.MOV R13, RZ, RZ, R33 ;  /* 0x000000ffff0d2224 */ /* 0x000fe200078e0221 */
[----:B------:R-:W-:Y:S01]  /*1940*/  ISETP.GE.U32.AND P2, PT, R31, UR6, PT ;  /* 0x000000061f007c0c */ /* 0x000fe2000bf46070 */
[----:B------:R-:W-:Y:S01]  /*1950*/  IMAD R29, R29, UR6, R32 ;  /* 0x000000061d1d7c24 */ /* 0x000fe2000f8e0220 */
[----:B------:R-:W-:Y:S01]  /*1960*/  SEL R32, R4, R21, !P0 ;  /* 0x0000001504207207 */ /* 0x000fe20004000000 */
[----:B------:R-:W-:Y:S01]  /*1970*/  IMAD.WIDE.U32 R2, R3, R30, RZ ;  /* 0x0000001e03027225 */ /* 0x000fe200078e00ff */
[----:B------:R-:W-:-:S03]  /*1980*/  IADD3.X R21, PT, PT, RZ, -0x1, R25, P3, P4 ;  /* 0xffffffffff157810 */ /* 0x000fc60001fe8419 */
[----:B------:R-:W-:Y:S01]  /*1990*/  @P1 VIADD R27, R27, -UR6 ;  /* 0x800000061b1b1c36 */ /* 0x000fe20008000000 */
[----:B------:R-:W-:Y:S01]  /*19a0*/  ISETP.GE.U32.AND P1, PT, R29, UR6, PT ;  /* 0x000000061d007c0c */ /* 0x000fe2000bf26070 */
[----:B------:R-:W-:Y:S01]  /*19b0*/  VIADD R32, R32, UR6 ;  /* 0x0000000620207c36 */ /* 0x000fe20008000000 */
[----:B------:R-:W-:Y:S02]  /*19c0*/  IADD3 R7, PT, PT, R2, R13, RZ ;  /* 0x0000000d02077210 */ /* 0x000fe40007ffe0ff */
[----:B------:R-:W-:Y:S01]  /*19d0*/  SEL R18, R4, R27, !P0 ;  /* 0x0000001b04127207 */ /* 0x000fe20004000000 */
[----:B------:R-:W-:Y:S01]  /*19e0*/  @P2 VIADD R31, R31, -UR6 ;  /* 0x800000061f1f2c36 */ /* 0x000fe20008000000 */
[----:B------:R-:W-:Y:S01]  /*19f0*/  ISETP.GE.U32.AND P3, PT, R7, R13, PT ;  /* 0x0000000d0700720c */ /* 0x000fe20003f66070 */
[----:B------:R-:W-:Y:S01]  /*1a00*/  IMAD.MOV.U32 R13, RZ, RZ, RZ ;  /* 0x000000ffff0d7224 */ /* 0x000fe200078e00ff */
[----:B------:R-:W-:Y:S01]  /*1a10*/  LOP3.LUT R21, R21, 0x1, RZ, 0xc0, !PT ;  /* 0x0000000115157812 */ /* 0x000fe200078ec0ff */
[----:B------:R-:W-:-:S03]  /*1a20*/  IMAD.HI.U32 R2, R5, R32, RZ ;  /* 0x0000002005027227 */ /* 0x000fc600078e00ff */
[----:B------:R-:W-:Y:S01]  /*1a30*/  IADD3 R13, PT, PT, R3, R13, RZ ;  /* 0x0000000d030d7210 */ /* 0x000fe20007ffe0ff */
[----:B------:R-:W-:Y:S01]  /*1a40*/  IMAD.HI.U32 R3, R5, R22, RZ ;  /* 0x0000001605037227 */ /* 0x000fe200078e00ff */
[----:B------:R-:W-:Y:S02]  /*1a50*/  @P1 IADD3 R29, PT, PT, R29, -UR6, RZ ;  /* 0x800000061d1d1c10 */ /* 0x000fe4000fffe0ff */
[----:B------:R-:W-:Y:S01]  /*1a60*/  ISETP.GE.U32.AND P1, PT, R31, UR6, PT ;  /* 0x000000061f007c0c */ /* 0x000fe2000bf26070 */
[----:B------:R-:W-:Y:S01]  /*1a70*/  IMAD.MOV R27, RZ, RZ, -R2 ;  /* 0x000000ffff1b7224 */ /* 0x000fe200078e0a02 */
[----:B------:R-:W-:Y:S01]  /*1a80*/  IADD3 R21, P4, P2, R9, -R21, -R18 ;  /* 0x8000001509157210 */ /* 0x000fe20007a9e812 */
[----:B------:R-:W-:Y:S02]  /*1a90*/  VIADD R9, R13, 0x1 ;  /* 0x000000010d097836 */ /* 0x000fe40000000000 */
[----:B------:R-:W-:Y:S01]  /*1aa0*/  @P3 IMAD.MOV R9, RZ, RZ, R13 ;  /* 0x000000ffff093224 */ /* 0x000fe200078e020d */
[----:B------:R-:W-:Y:S01]  /*1ab0*/  ISETP.GE.U32.AND P3, PT, R29, UR6, PT ;  /* 0x000000061d007c0c */ /* 0x000fe2000bf66070 */
[----:B------:R-:W-:-:S02]  /*1ac0*/  IMAD.MOV R33, RZ, RZ, -R3 ;  /* 0x000000ffff217224 */ /* 0x000fc400078e0a03 */
[----:B------:R-:W-:-:S04]  /*1ad0*/  IMAD.WIDE.U32 R2, R21, R30, RZ ;  /* 0x0000001e15027225 */ /* 0x000fc800078e00ff */
[----:B------:R-:W-:Y:S01]  /*1ae0*/  IMAD R27, R27, UR6, R32 ;  /* 0x000000061b1b7c24 */ /* 0x000fe2000f8e0220 */
[-C--:B------:R-:W-:Y:S01]  /*1af0*/  IADD3 R21, PT, PT, R2, R9.reuse, RZ ;  /* 0x0000000902157210 */ /* 0x080fe20007ffe0ff */
[----:B------:R-:W-:Y:S01]  /*1b00*/  IMAD R13, R33, UR6, R22 ;  /* 0x00000006210d7c24 */ /* 0x000fe2000f8e0216 */
[----:B------:R-:W-:Y:S01]  /*1b10*/  IADD3.X R22, PT, PT, RZ, -0x1, R25, P4, P2 ;  /* 0xffffffffff167810 */ /* 0x000fe200027e4419 */
[----:B------:R-:W-:Y:S02]  /*1b20*/  IMAD.MOV.U32 R33, RZ, RZ, RZ ;  /* 0x000000ffff217224 */ /* 0x000fe400078e00ff */
[----:B------:R-:W-:Y:S01]  /*1b30*/  @P1 VIADD R31, R31, -UR6 ;  /* 0x800000061f1f1c36 */ /* 0x000fe20008000000 */
[----:B------:R-:W-:Y:S01]  /*1b40*/  ISETP.GE.U32.AND P1, PT, R27, UR6, PT ;  /* 0x000000061b007c0c */ /* 0x000fe2000bf26070 */
[----:B------:R-:W-:Y:S01]  /*1b50*/  IMAD.IADD R2, R3, 0x1, R33 ;  /* 0x0000000103027824 */ /* 0x000fe200078e0221 */
[----:B------:R-:W-:Y:S01]  /*1b60*/  IADD3.X R3, PT, PT, RZ, -0x1, R25, P5, P6 ;  /* 0xffffffffff037810 */ /* 0x000fe20002fec419 */
[----:B------:R-:W-:Y:S01]  /*1b70*/  @P3 VIADD R29, R29, -UR6 ;  /* 0x800000061d1d3c36 */ /* 0x000fe20008000000 */
[----:B------:R-:W-:-:S02]  /*1b80*/  ISETP.GE.U32.AND P5, PT, R21, R9, PT ;  /* 0x000000091500720c */ /* 0x000fc40003fa6070 */
[----:B------:R-:W-:Y:S02]  /*1b90*/  LOP3.LUT R3, R3, 0x1, RZ, 0xc0, !PT ;  /* 0x0000000103037812 */ /* 0x000fe400078ec0ff */
[----:B------:R-:W-:Y:S02]  /*1ba0*/  SEL R9, R4, R31, !P0 ;  /* 0x0000001f04097207 */ /* 0x000fe40004000000 */
[----:B------:R-:W-:Y:S02]  /*1bb0*/  LOP3.LUT R31, R22, 0x1, RZ, 0xc0, !PT ;  /* 0x00000001161f7812 */ /* 0x000fe400078ec0ff */
[----:B------:R-:W-:Y:S01]  /*1bc0*/  SEL R29, R4, R29, !P0 ;  /* 0x0000001d041d7207 */ /* 0x000fe20004000000 */
[----:B------:R-:W-:Y:S01]  /*1bd0*/  @P1 VIADD R27, R27, -UR6 ;  /* 0x800000061b1b1c36 */ /* 0x000fe20008000000 */
[----:B------:R-:W-:Y:S01]  /*1be0*/  IADD3 R12, P2, P6, R15, -R3, -R12 ;  /* 0x800000030f0c7210 */ /* 0x000fe20007e5e80c */
[----:B------:R-:W-:Y:S01]  /*1bf0*/  IMAD.HI.U32 R3, R5, R28, RZ ;  /* 0x0000001c05037227 */ /* 0x000fe200078e00ff */
[----:B------:R-:W-:-:S02]  /*1c00*/  IADD3 R31, P4, P3, R6, -R31, -R9 ;  /* 0x8000001f061f7210 */ /* 0x000fc40007b9e809 */
[----:B------:R-:W-:Y:S01]  /*1c10*/  IADD3 R22, PT, PT, R2, 0x1, RZ ;  /* 0x0000000102167810 */ /* 0x000fe20007ffe0ff */
[----:B------:R-:W-:Y:S01]  /*1c20*/  VIADD R6, R29, UR6 ;  /* 0x000000061d067c36 */ /* 0x000fe20008000000 */
[----:B------:R-:W-:Y:S01]  /*1c30*/  IADD3.X R29, PT, PT, RZ, -0x1, R25, P2, P6 ;  /* 0xffffffffff1d7810 */ /* 0x000fe200017ec419 */
[----:B------:R-:W-:Y:S01]  /*1c40*/  @P5 IMAD.MOV R22, RZ, RZ, R2 ;  /* 0x000000ffff165224 */ /* 0x000fe200078e0202 */
[----:B------:R-:W-:Y:S01]  /*1c50*/  ISETP.GE.U32.AND P5, PT, R27, UR6, PT ;  /* 0x000000061b007c0c */ /* 0x000fe2000bfa6070 */
[----:B------:R-:W-:Y:S01]  /*1c60*/  IMAD.HI.U32 R15, R5, R6, RZ ;  /* 0x00000006050f7227 */ /* 0x000fe200078e00ff */
[----:B------:R-:W-:Y:S02]  /*1c70*/  IADD3 R33, PT, PT, -R3, RZ, RZ ;  /* 0x000000ff03217210 */ /* 0x000fe40007ffe1ff */
[----:B------:R-:W-:Y:S01]  /*1c80*/  LOP3.LUT R29, R29, 0x1, RZ, 0xc0, !PT ;  /* 0x000000011d1d7812 */ /* 0x000fe200078ec0ff */
[----:B------:R-:W-:Y:S01]  /*1c90*/  IMAD.WIDE.U32 R2, R31, R30, RZ ;  /* 0x0000001e1f027225 */ /* 0x000fe200078e00ff */
[----:B------:R-:W-:-:S02]  /*1ca0*/  ISETP.GE.U32.AND P1, PT, R13, UR6, PT ;  /* 0x000000060d007c0c */ /* 0x000fc4000bf26070 */
[----:B------:R-:W-:Y:S01]  /*1cb0*/  IADD3 R8, P2, P6, R7, -R29, -R8 ;  /* 0x8000001d07087210 */ /* 0x000fe20007e5e808 */
[----:B------:R-:W-:Y:S02]  /*1cc0*/  IMAD.MOV R31, RZ, RZ, -R15 ;  /* 0x000000ffff1f7224 */ /* 0x000fe400078e0a0f */
[----:B------:R-:W-:Y:S01]  /*1cd0*/  IMAD.IADD R29, R2, 0x1, R22 ;  /* 0x00000001021d7824 */ /* 0x000fe200078e0216 */
[--C-:B------:R-:W-:Y:S01]  /*1ce0*/  IADD3.X R2, PT, PT, RZ, -0x1, R25.reuse, P2, P6 ;  /* 0xffffffffff027810 */ /* 0x100fe200017ec419 */
[----:B------:R-:W-:Y:S01]  /*1cf0*/  IMAD R7, R31, UR6, R6 ;  /* 0x000000061f077c24 */ /* 0x000fe2000f8e0206 */
[----:B------:R-:W-:Y:S01]  /*1d00*/  @P5 IADD3 R27, PT, PT, R27, -UR6, RZ ;  /* 0x800000061b1b5c10 */ /* 0x000fe2000fffe0ff */
[----:B------:R-:W-:Y:S01]  /*1d10*/  IMAD.MOV.U32 R31, RZ, RZ, RZ ;  /* 0x000000ffff1f7224 */ /* 0x000fe200078e00ff */
[----:B------:R-:W-:Y:S01]  /*1d20*/  ISETP.GE.U32.AND P2, PT, R29, R22, PT ;  /* 0x000000161d00720c */ /* 0x000fe20003f46070 */
[----:B------:R-:W-:Y:S01]  /*1d30*/  IMAD R15, R33, UR6, R28 ;  /* 0x00000006210f7c24 */ /* 0x000fe2000f8e021c */
[----:B------:R-:W-:Y:S01]  /*1d40*/  IADD3.X R22, PT, PT, RZ, -0x1, R25, P4, P3 ;  /* 0xffffffffff167810 */ /* 0x000fe200027e6419 */
[----:B------:R-:W-:Y:S01]  /*1d50*/  @P1 VIADD R13, R13, -UR6 ;  /* 0x800000060d0d1c36 */ /* 0x000fe20008000000 */
[----:B------:R-:W-:Y:S01]  /*1d60*/  ISETP.GE.U32.AND P3, PT, R7, UR6, PT ;  /* 0x0000000607007c0c */ /* 0x000fe2000bf66070 */
[----:B------:R-:W-:Y:S01]  /*1d70*/  IMAD.IADD R3, R3, 0x1, R31 ;  /* 0x0000000103037824 */ /* 0x000fe200078e021f */
[----:B------:R-:W-:-:S02]  /*1d80*/  LOP3.LUT R2, R2, 0x1, RZ, 0xc0, !PT ;  /* 0x0000000102027812 */ /* 0x000fc400078ec0ff */
[----:B------:R-:W-:Y:S02]  /*1d90*/  SEL R6, R4, R27, !P0 ;  /* 0x0000001b04067207 */ /* 0x000fe40004000000 */
[----:B------:R-:W-:Y:S02]  /*1da0*/  LOP3.LUT R27, R22, 0x1, RZ, 0xc0, !PT ;  /* 0x00000001161b7812 */ /* 0x000fe400078ec0ff */
[----:B------:R-:W-:Y:S01]  /*1db0*/  IADD3 R14, P4, P5, R21, -R2, -R14 ;  /* 0x80000002150e7210 */ /* 0x000fe20007d9e80e */
[----:B------:R-:W-:Y:S01]  /*1dc0*/  IMAD.HI.U32 R2, R5, R12, RZ ;  /* 0x0000000c05027227 */ /* 0x000fe200078e00ff */
[----:B------:R-:W-:Y:S02]  /*1dd0*/  IADD3 R27, P6, P1, R17, -R27, -R6 ;  /* 0x8000001b111b7210 */ /* 0x000fe400079de806 */
[----:B------:R-:W-:Y:S01]  /*1de0*/  IADD3.X R17, PT, PT, RZ, -0x1, R25, P4, P5 ;  /* 0xffffffffff117810 */ /* 0x000fe200027ea419 */
[----:B------:R-:W-:Y:S01]  /*1df0*/  VIADD R21, R3, 0x1 ;  /* 0x0000000103157836 */ /* 0x000fe20000000000 */
[----:B------:R-:W-:Y:S01]  /*1e00*/  ISETP.GE.U32.AND P4, PT, R13, UR6, PT ;  /* 0x000000060d007c0c */ /* 0x000fe2000bf86070 */
[----:B------:R-:W-:Y:S01]  /*1e10*/  @P3 VIADD R7, R7, -UR6 ;  /* 0x8000000607073c36 */ /* 0x000fe20008000000 */
[----:B------:R-:W-:Y:S01]  /*1e20*/  LOP3.LUT R17, R17, 0x1, RZ, 0xc0, !PT ;  /* 0x0000000111117812 */ /* 0x000fe200078ec0ff */
[----:B------:R-:W-:Y:S01]  /*1e30*/  IMAD.MOV R31, RZ, RZ, -R2 ;  /* 0x000000ffff1f7224 */ /* 0x000fe200078e0a02 */
[----:B------:R-:W-:Y:S01]  /*1e40*/  @P2 IADD3 R21, PT, PT, R3, RZ, RZ ;  /* 0x000000ff03152210 */ /* 0x000fe20007ffe0ff */
[----:B------:R-:W-:Y:S01]  /*1e50*/  IMAD.WIDE.U32 R2, R27, R30, RZ ;  /* 0x0000001e1b027225 */ /* 0x000fe200078e00ff */
[----:B------:R-:W-:-:S02]  /*1e60*/  IADD3 R16, P3, P5, R29, -R17, -R16 ;  /* 0x800000111d107210 */ /* 0x000fc40007d7e810 */
[----:B------:R-:W-:Y:S01]  /*1e70*/  ISETP.GE.U32.AND P2, PT, R7, UR6, PT ;  /* 0x0000000607007c0c */ /* 0x000fe2000bf46070 */
[----:B------:R-:W-:Y:S01]  /*1e80*/  IMAD.MOV.U32 R27, RZ, RZ, RZ ;  /* 0x000000ffff1b7224 */ /* 0x000fe200078e00ff */
[-C--:B------:R-:W-:Y:S01]  /*1e90*/  IADD3 R2, PT, PT, R2, R21.reuse, RZ ;  /* 0x0000001502027210 */ /* 0x080fe20007ffe0ff */
[----:B------:R-:W-:Y:S01]  /*1ea0*/  IMAD R17, R31, UR6, R12 ;  /* 0x000000061f117c24 */ /* 0x000fe2000f8e020c */
[----:B------:R-:W-:Y:S01]  /*1eb0*/  IADD3.X R12, PT, PT, RZ, -0x1, R25, P6, P1 ;  /* 0xffffffffff0c7810 */ /* 0x000fe200037e2419 */
[----:B------:R-:W-:Y:S01]  /*1ec0*/  IMAD.IADD R27, R3, 0x1, R27 ;  /* 0x00000001031b7824 */ /* 0x000fe200078e021b */
[----:B------:R-:W-:Y:S01]  /*1ed0*/  IADD3.X R3, PT, PT, RZ, -0x1, R25, P3, P5 ;  /* 0xffffffffff037810 */ /* 0x000fe20001fea419 */
[----:B------:R-:W-:Y:S01]  /*1ee0*/  @P4 VIADD R13, R13, -UR6 ;  /* 0x800000060d0d4c36 */ /* 0x000fe20008000000 */
[----:B------:R-:W-:Y:S02]  /*1ef0*/  ISETP.GE.U32.AND P3, PT, R15, UR6, PT ;  /* 0x000000060f007c0c */ /* 0x000fe4000bf66070 */
[----:B------:R-:W-:-:S02]  /*1f00*/  ISETP.GE.U32.AND P4, PT, R2, R21, PT ;  /* 0x000000150200720c */ /* 0x000fc40003f86070 */
[----:B------:R-:W-:Y:S01]  /*1f10*/  LOP3.LUT R3, R3, 0x1, RZ, 0xc0, !PT ;  /* 0x0000000103037812 */ /* 0x000fe200078ec0ff */
[----:B------:R-:W-:Y:S01]  /*1f20*/  @P2 VIADD R7, R7, -UR6 ;  /* 0x8000000607072c36 */ /* 0x000fe20008000000 */
[----:B------:R-:W-:Y:S02]  /*1f30*/  SEL R13, R4, R13, !P0 ;  /* 0x0000000d040d7207 */ /* 0x000fe40004000000 */
[----:B------:R-:W-:Y:S01]  /*1f40*/  IADD3 R10, P1, P5, R2, -R3, -R10 ;  /* 0x80000003020a7210 */ /* 0x000fe20007d3e80a */
[----:B------:R-:W-:Y:S01]  /*1f50*/  VIADD R3, R27, 0x1 ;  /* 0x000000011b037836 */ /* 0x000fe20000000000 */
[----:B------:R-:W-:Y:S02]  /*1f60*/  LOP3.LUT R2, R12, 0x1, RZ, 0xc0, !PT ;  /* 0x000000010c027812 */ /* 0x000fe400078ec0ff */
[----:B------:R-:W-:Y:S01]  /*1f70*/  IADD3 R22, PT, PT, R13, UR6, RZ ;  /* 0x000000060d167c10 */ /* 0x000fe2000fffe0ff */
[----:B------:R-:W-:Y:S01]  /*1f80*/  @P3 VIADD R15, R15, -UR6 ;  /* 0x800000060f0f3c36 */ /* 0x000fe20008000000 */
[----:B------:R-:W-:Y:S01]  /*1f90*/  SEL R12, R4, R7, !P0 ;  /* 0x00000007040c7207 */ /* 0x000fe20004000000 */
[----:B------:R-:W-:Y:S01]  /*1fa0*/  IMAD.HI.U32 R7, R5, R8, RZ ;  /* 0x0000000805077227 */ /* 0x000fe200078e00ff */
[----:B------:R-:W-:-:S02]  /*1fb0*/  ISETP.GE.U32.AND P2, PT, R17, UR6, PT ;  /* 0x0000000611007c0c */ /* 0x000fc4000bf46070 */
[----:B------:R-:W-:Y:S01]  /*1fc0*/  IADD3.X R25, PT, PT, RZ, -0x1, R25, P1, P5 ;  /* 0xffffffffff197810 */ /* 0x000fe20000fea419 */
[----:B------:R-:W-:Y:S01]  /*1fd0*/  @P4 IMAD.MOV R3, RZ, RZ, R27 ;  /* 0x000000ffff034224 */ /* 0x000fe200078e021b */
[----:B------:R-:W-:Y:S01]  /*1fe0*/  IADD3 R11, PT, PT, R11, -R2, -R12 ;  /* 0x800000020b0b7210 */ /* 0x000fe20007ffe80c */
[----:B------:R-:W-:Y:S01]  /*1ff0*/  IMAD.HI.U32 R2, R5, R22, RZ ;  /* 0x0000001605027227 */ /* 0x000fe200078e00ff */
[----:B------:R-:W-:Y:S02]  /*2000*/  ISETP.GE.U32.AND P1, PT, R15, UR6, PT ;  /* 0x000000060f007c0c */ /* 0x000fe4000bf26070 */
[----:B------:R-:W-:Y:S01]  /*2010*/  IADD3 R13, PT, PT, -R7, RZ, RZ ;  /* 0x000000ff070d7210 */ /* 0x000fe20007ffe1ff */
[----:B------:R-:W-:Y:S01]  /*2020*/  IMAD.MOV R7, RZ, RZ, -R2 ;  /* 0x000000ffff077224 */ /* 0x000fe200078e0a02 */
[----:B------:R-:W-:Y:S01]  /*2030*/  LOP3.LUT R2, R25, 0x1, RZ, 0xc0, !PT ;  /* 0x0000000119027812 */ /* 0x000fe200078ec0ff */
[----:B------:R-:W-:Y:S02]  /*2040*/  IMAD R30, R30, R11, R3 ;  /* 0x0000000b1e1e7224 */ /* 0x000fe400078e0203 */
[----:B------:R-:W-:-:S02]  /*2050*/  IMAD R3, R13, UR6, R8 ;  /* 0x000000060d037c24 */ /* 0x000fc4000f8e0208 */
[----:B------:R-:W-:Y:S01]  /*2060*/  IMAD.HI.U32 R8, R5, R14, RZ ;  /* 0x0000000e05087227 */ /* 0x000fe200078e00ff */
[----:B------:R-:W-:Y:S02]  /*2070*/  IADD3 R2, PT, PT, R30, -R2, -R23 ;  /* 0x800000021e027210 */ /* 0x000fe40007ffe817 */
[----:B------:R-:W-:Y:S01]  /*2080*/  ISETP.GE.U32.AND P3, PT, R3, UR6, PT ;  /* 0x0000000603007c0c */ /* 0x000fe2000bf66070 */
[----:B------:R-:W-:Y:S01]  /*2090*/  @P2 VIADD R17, R17, -UR6 ;  /* 0x8000000611112c36 */ /* 0x000fe20008000000 */
[----:B------:R-:W-:Y:S01]  /*20a0*/  @P1 IADD3 R15, PT, PT, R15, -UR6, RZ ;  /* 0x800000060f0f1c10 */ /* 0x000fe2000fffe0ff */
[----:B------:R-:W-:-:S03]  /*20b0*/  IMAD.HI.U32 R11, R5, R16, RZ ;  /* 0x00000010050b7227 */ /* 0x000fc600078e00ff */
[----:B------:R-:W-:Y:S01]  /*20c0*/  ISETP.GE.U32.AND P2, PT, R17, UR6, PT ;  /* 0x0000000611007c0c */ /* 0x000fe2000bf46070 */
[----:B------:R-:W-:Y:S01]  /*20d0*/  IMAD.HI.U32 R13, R5, R10, RZ ;  /* 0x0000000a050d7227 */ /* 0x000fe200078e00ff */
[----:B------:R-:W-:-:S03]  /*20e0*/  SEL R15, R4, R15, !P0 ;  /* 0x0000000f040f7207 */ /* 0x000fc60004000000 */
[----:B------:R-:W-:Y:S02]  /*20f0*/  IMAD.MOV R21, RZ, RZ, -R8 ;  /* 0x000000ffff157224 */ /* 0x000fe400078e0a08 */
[----:B------:R-:W-:Y:S01]  /*2100*/  IMAD.HI.U32 R8, R5, R2, RZ ;  /* 0x0000000205087227 */ /* 0x000fe200078e00ff */
[----:B------:R-:W-:-:S03]  /*2110*/  @P3 IADD3 R3, PT, PT, R3, -UR6, RZ ;  /* 0x8000000603033c10 */ /* 0x000fc6000fffe0ff */
[----:B------:R-:W-:Y:S02]  /*2120*/  IMAD.MOV R23, RZ, RZ, -R11 ;  /* 0x000000ffff177224 */ /* 0x000fe400078e0a0b */
[----:B------:R-:W-:Y:S02]  /*2130*/  IMAD.MOV R13, RZ, RZ, -R13 ;  /* 0x000000ffff0d7224 */ /* 0x000fe400078e0a0d */
[----:B------:R-:W-:Y:S02]  /*2140*/  IMAD R11, R21, UR6, R14 ;  /* 0x00000006150b7c24 */ /* 0x000fe4000f8e020e */
[----:B------:R-:W-:Y:S02]  /*2150*/  IMAD.MOV R21, RZ, RZ, -R8 ;  /* 0x000000ffff157224 */ /* 0x000fe400078e0a08 */
[----:B------:R-:W-:Y:S01]  /*2160*/  IMAD R25, R13, UR6, R10 ;  /* 0x000000060d197c24 */ /* 0x000fe2000f8e020a */
[----:B------:R-:W-:Y:S01]  /*2170*/  ISETP.GE.U32.AND P4, PT, R11, UR6, PT ;  /* 0x000000060b007c0c */ /* 0x000fe2000bf86070 */
[----:B------:R-:W-:-:S02]  /*2180*/  VIADD R8, R15, UR6 ;  /* 0x000000060f087c36 */ /* 0x000fc40008000000 */
[----:B------:R-:W-:Y:S01]  /*2190*/  IMAD R23, R23, UR6, R16 ;  /* 0x0000000617177c24 */ /* 0x000fe2000f8e0210 */
[----:B------:R-:W-:Y:S01]  /*21a0*/  ISETP.GE.U32.AND P6, PT, R25, UR6, PT ;  /* 0x0000000619007c0c */ /* 0x000fe2000bfc6070 */
[----:B------:R-:W-:Y:S02]  /*21b0*/  IMAD R15, R21, UR6, R2 ;  /* 0x00000006150f7c24 */ /* 0x000fe4000f8e0202 */
[----:B------:R-:W-:Y:S01]  /*21c0*/  @P2 VIADD R17, R17, -UR6 ;  /* 0x8000000611112c36 */ /* 0x000fe20008000000 */
[----:B------:R-:W-:Y:S01]  /*21d0*/  ISETP.GE.U32.AND P5, PT, R23, UR6, PT ;  /* 0x0000000617007c0c */ /* 0x000fe2000bfa6070 */
[----:B------:R-:W-:Y:S01]  /*21e0*/  IMAD.HI.U32 R2, R5, R8, RZ ;  /* 0x0000000805027227 */ /* 0x000fe200078e00ff */
[----:B------:R-:W-:Y:S02]  /*21f0*/  ISETP.GE.U32.AND P3, PT, R15, UR6, PT ;  /* 0x000000060f007c0c */ /* 0x000fe4000bf66070 */
[----:B------:R-:W-:Y:S01]  /*2200*/  ISETP.GE.U32.AND P2, PT, R3, UR6, PT ;  /* 0x0000000603007c0c */ /* 0x000fe2000bf46070 */
[----:B------:R-:W-:Y:S01]  /*2210*/  @P4 VIADD R11, R11, -UR6 ;  /* 0x800000060b0b4c36 */ /* 0x000fe20008000000 */
[----:B------:R-:W-:Y:S01]  /*2220*/  SEL R17, R4, R17, !P0 ;  /* 0x0000001104117207 */ /* 0x000fe20004000000 */
[----:B------:R-:W-:-:S02]  /*2230*/  IMAD.MOV R13, RZ, RZ, -R2 ;  /* 0x000000ffff0d7224 */ /* 0x000fc400078e0a02 */
[----:B------:R-:W-:Y:S01]  /*2240*/  @P6 IADD3 R25, PT, PT, R25, -UR6, RZ ;  /* 0x8000000619196c10 */ /* 0x000fe2000fffe0ff */
[----:B------:R-:W-:Y:S01]  /*2250*/  IMAD R7, R7, UR6, R22 ;  /* 0x0000000607077c24 */ /* 0x000fe2000f8e0216 */
[----:B------:R-:W-:Y:S01]  /*2260*/  IADD3 R2, PT, PT, R17, UR6, RZ ;  /* 0x0000000611027c10 */ /* 0x000fe2000fffe0ff */
[----:B------:R-:W-:Y:S01]  /*2270*/  IMAD R13, R13, UR6, R8 ;  /* 0x000000060d0d7c24 */ /* 0x000fe2000f8e0208 */
[----:B------:R-:W-:Y:S01]  /*2280*/  ISETP.GE.U32.AND P4, PT, R25, UR6, PT ;  /* 0x0000000619007c0c */ /* 0x000fe2000bf86070 */
[----:B------:R-:W-:Y:S01]  /*2290*/  @P5 VIADD R23, R23, -UR6 ;  /* 0x8000000617175c36 */ /* 0x000fe20008000000 */
[----:B------:R-:W-:Y:S01]  /*22a0*/  ISETP.GE.U32.AND P1, PT, R7, UR6, PT ;  /* 0x0000000607007c0c */ /* 0x000fe2000bf26070 */
[----:B------:R-:W-:Y:S01]  /*22b0*/  @P3 VIADD R15, R15, -UR6 ;  /* 0x800000060f0f3c36 */ /* 0x000fe20008000000 */
[----:B------:R-:W-:Y:S01]  /*22c0*/  ISETP.GE.U32.AND P6, PT, R13, UR6, PT ;  /* 0x000000060d007c0c */ /* 0x000fe2000bfc6070 */
[----:B------:R-:W-:Y:S01]  /*22d0*/  @P2 VIADD R3, R3, -UR6 ;  /* 0x8000000603032c36 */ /* 0x000fe20008000000 */
[----:B------:R-:W-:Y:S01]  /*22e0*/  ISETP.GE.U32.AND P2, PT, R11, UR6, PT ;  /* 0x000000060b007c0c */ /* 0x000fe2000bf46070 */
[----:B------:R-:W-:Y:S01]  /*22f0*/  IMAD.HI.U32 R8, R5, R2, RZ ;  /* 0x0000000205087227 */ /* 0x000fe200078e00ff */
[----:B------:R-:W-:-:S02]  /*2300*/  ISETP.GE.U32.AND P3, PT, R23, UR6, PT ;  /* 0x0000000617007c0c */ /* 0x000fc4000bf66070 */
[----:B------:R-:W-:Y:S01]  /*2310*/  ISETP.GE.U32.AND P5, PT, R15, UR6, PT ;  /* 0x000000060f007c0c */ /* 0x000fe2000bfa6070 */
[----:B------:R-:W-:Y:S01]  /*2320*/  IMAD.MOV R21, RZ, RZ, -R8 ;  /* 0x000000ffff157224 */ /* 0x000fe200078e0a08 */
[C---:B------:R-:W-:Y:S01]  /*2330*/  SEL R3, R4.reuse, R3, !P0 ;  /* 0x0000000304037207 */ /* 0x040fe20004000000 */
[----:B------:R-:W-:Y:S02]  /*2340*/  @P4 VIADD R25, R25, -UR6 ;  /* 0x8000000619194c36 */ /* 0x000fe40008000000 */
[----:B------:R-:W-:Y:S01]  /*2350*/  IMAD R21, R21, UR6, R2 ;  /* 0x0000000615157c24 */ /* 0x000fe2000f8e0202 */
[----:B------:R-:W-:Y:S01]  /*2360*/  IADD3 R2, PT, PT, R3, UR6, RZ ;  /* 0x0000000603027c10 */ /* 0x000fe2000fffe0ff */
[----:B------:R-:W-:Y:S01]  /*2370*/  @P1 VIADD R7, R7, -UR6 ;  /* 0x8000000607071c36 */ /* 0x000fe20008000000 */
[C---:B------:R-:W-:Y:S01]  /*2380*/  SEL R25, R4.reuse, R25, !P0 ;  /* 0x0000001904197207 */ /* 0x040fe20004000000 */
[----:B------:R-:W-:Y:S01]  /*2390*/  @P2 VIADD R11, R11, -UR6 ;  /* 0x800000060b0b2c36 */ /* 0x000fe20008000000 */
[----:B------:R-:W-:Y:S01]  /*23a0*/  ISETP.GE.U32.AND P2, PT, R21, UR6, PT ;  /* 0x0000000615007c0c */ /* 0x000fe2000bf46070 */
[----:B------:R-:W-:Y:S01]  /*23b0*/  @P3 VIADD R23, R23, -UR6 ;  /* 0x8000000617173c36 */ /* 0x000fe20008000000 */
[----:B------:R-:W-:Y:S01]  /*23c0*/  ISETP.GE.U32.AND P1, PT, R7, UR6, PT ;  /* 0x0000000607007c0c */ /* 0x000fe2000bf26070 */
[----:B------:R-:W-:Y:S01]  /*23d0*/  VIADD R16, R25, UR6 ;  /* 0x0000000619107c36 */ /* 0x000fe20008000000 */
[----:B------:R-:W-:Y:S01]  /*23e0*/  @P5 IADD3 R15, PT, PT, R15, -UR6, RZ ;  /* 0x800000060f0f5c10 */ /* 0x000fe2000fffe0ff */
[----:B------:R-:W-:Y:S01]  /*23f0*/  IMAD.HI.U32 R3, R5, R2, RZ ;  /* 0x0000000205037227 */ /* 0x000fe200078e00ff */
[----:B------:R-:W-:-:S02]  /*2400*/  SEL R11, R4, R11, !P0 ;  /* 0x0000000b040b7207 */ /* 0x000fc40004000000 */
[C---:B------:R-:W-:Y:S01]  /*2410*/  SEL R15, R4.reuse, R15, !P0 ;  /* 0x0000000f040f7207 */ /* 0x040fe20004000000 */
[----:B------:R-:W-:Y:S01]  /*2420*/  IMAD.MOV R17, RZ, RZ, -R3 ;  /* 0x000000ffff117224 */ /* 0x000fe200078e0a03 */
[----:B------:R-:W-:Y:S01]  /*2430*/  SEL R23, R4, R23, !P0 ;  /* 0x0000001704177207 */ /* 0x000fe20004000000 */
[----:B------:R-:W-:Y:S01]  /*2440*/  VIADD R8, R11, UR6 ;  /* 0x000000060b087c36 */ /* 0x000fe20008000000 */
[----:B------:R-:W-:Y:S01]  /*2450*/  IADD3 R22, PT, PT, R15, UR6, RZ ;  /* 0x000000060f167c10 */ /* 0x000fe2000fffe0ff */
[----:B------:R-:W-:Y:S01]  /*2460*/  IMAD.HI.U32 R15, R5, R16, RZ ;  /* 0x00000010050f7227 */ /* 0x000fe200078e00ff */
[----:B------:R-:W-:-:S03]  /*2470*/  @P2 IADD3 R21, PT, PT, R21, -UR6, RZ ;  /* 0x8000000615152c10 */ /* 0x000fc6000fffe0ff */
[----:B------:R-:W-:Y:S01]  /*2480*/  VIADD R14, R23, UR6 ;  /* 0x00000006170e7c36 */ /* 0x000fe20008000000 */
[----:B------:R-:W-:Y:S01]  /*2490*/  IADD3 R15, PT, PT, -R15, RZ, RZ ;  /* 0x000000ff0f0f7210 */ /* 0x000fe20007ffe1ff */
[----:B------:R-:W-:-:S04]  /*24a0*/  IMAD.HI.U32 R10, R5, R8, RZ ;  /* 0x00000008050a7227 */ /* 0x000fc800078e00ff */
[----:B------:R-:W-:-:S04]  /*24b0*/  IMAD.HI.U32 R3, R5, R22, RZ ;  /* 0x0000001605037227 */ /* 0x000fc800078e00ff */
[----:B------:R-:W-:-:S04]  /*24c0*/  IMAD.HI.U32 R11, R5, R14, RZ ;  /* 0x0000000e050b7227 */ /* 0x000fc800078e00ff */
[----:B------:R-:W-:Y:S02]  /*24d0*/  IMAD.MOV R23, RZ, RZ, -R10 ;  /* 0x000000ffff177224 */ /* 0x000fe400078e0a0a */
[----:B------:R-:W-:Y:S02]  /*24e0*/  IMAD.MOV R3, RZ, RZ, -R3 ;  /* 0x000000ffff037224 */ /* 0x000fe400078e0a03 */
[----:B------:R-:W-:Y:S02]  /*24f0*/  IMAD.MOV R11, RZ, RZ, -R11 ;  /* 0x000000ffff0b7224 */ /* 0x000fe400078e0a0b */
[----:B------:R-:W-:Y:S02]  /*2500*/  IMAD R5, R17, UR6, R2 ;  /* 0x0000000611057c24 */ /* 0x000fe4000f8e0202 */
[----:B------:R-:W-:Y:S02]  /*2510*/  IMAD R23, R23, UR6, R8 ;  /* 0x0000000617177c24 */ /* 0x000fe4000f8e0208 */
[----:B------:R-:W-:Y:S01]  /*2520*/  IMAD R27, R15, UR6, R16 ;  /* 0x000000060f1b7c24 */ /* 0x000fe2000f8e0210 */
[----:B------:R-:W-:Y:S01]  /*2530*/  ISETP.GE.U32.AND P3, PT, R5, UR6, PT ;  /* 0x0000000605007c0c */ /* 0x000fe2000bf66070 */
[----:B------:R-:W-:Y:S01]  /*2540*/  IMAD R29, R3, UR6, R22 ;  /* 0x00000006031d7c24 */ /* 0x000fe2000f8e0216 */
[----:B------:R-:W0:Y:S01]  /*2550*/  LDC.64 R16, c[0x0][0x3a0] ;  /* 0x0000e800ff107b82 */ /* 0x000e220000000a00 */
[----:B------:R-:W-:Y:S01]  /*2560*/  IMAD R25, R11, UR6, R14 ;  /* 0x000000060b197c24 */ /* 0x000fe2000f8e020e */
[----:B------:R-:W-:Y:S01]  /*2570*/  ISETP.GE.U32.AND P5, PT, R27, UR6, PT ;  /* 0x000000061b007c0c */ /* 0x000fe2000bfa6070 */
[----:B------:R-:W-:Y:S01]  /*2580*/  @P6 VIADD R13, R13, -UR6 ;  /* 0x800000060d0d6c36 */ /* 0x000fe20008000000 */
[----:B------:R-:W-:Y:S01]  /*2590*/  ISETP.GE.U32.AND P2, PT, R29, UR6, PT ;  /* 0x000000061d007c0c */ /* 0x000fe2000bf46070 */
[----:B------:R-:W-:Y:S01]  /*25a0*/  @P1 VIADD R7, R7, -UR6 ;  /* 0x8000000607071c36 */ /* 0x000fe20008000000 */
[----:B------:R-:W-:-:S02]  /*25b0*/  ISETP.GE.U32.AND P1, PT, R23, UR6, PT ;  /* 0x0000000617007c0c */ /* 0x000fc4000bf26070 */
[----:B------:R-:W-:Y:S01]  /*25c0*/  ISETP.GE.U32.AND P6, PT, R25, UR6, PT ;  /* 0x0000000619007c0c */ /* 0x000fe2000bfc6070 */
[----:B------:R-:W1:Y:S01]  /*25d0*/  LDC.64 R14, c[0x0][0x3a8] ;  /* 0x0000ea00ff0e7b82 */ /* 0x000e620000000a00 */
[----:B------:R-:W-:Y:S01]  /*25e0*/  ISETP.GE.U32.AND P4, PT, R13, UR6, PT ;  /* 0x000000060d007c0c */ /* 0x000fe2000bf86070 */
[----:B------:R-:W-:Y:S01]  /*25f0*/  @P3 VIADD R5, R5, -UR6 ;  /* 0x8000000605053c36 */ /* 0x000fe20008000000 */
[----:B------:R-:W-:Y:S02]  /*2600*/  ISETP.GE.U32.AND P3, PT, R21, UR6, PT ;  /* 0x0000000615007c0c */ /* 0x000fe4000bf66070 */
[----:B------:R-:W-:Y:S01]  /*2610*/  SEL R7, R4, R7, !P0 ;  /* 0x0000000704077207 */ /* 0x000fe20004000000 */
[----:B------:R-:W-:Y:S02]  /*2620*/  @P5 VIADD R27, R27, -UR6 ;  /* 0x800000061b1b5c36 */ /* 0x000fe40008000000 */
[----:B------:R-:W-:Y:S01]  /*2630*/  @P2 VIADD R29, R29, -UR6 ;  /* 0x800000061d1d2c36 */ /* 0x000fe20008000000 */
[----:B------:R-:W2:Y:S01]  /*2640*/  LDC.64 R2, c[0x0][0x3b8] ;  /* 0x0000ee00ff027b82 */ /* 0x000ea20000000a00 */
[----:B------:R-:W-:Y:S01]  /*2650*/  @P1 VIADD R23, R23, -UR6 ;  /* 0x8000000617171c36 */ /* 0x000fe20008000000 */
[----:B------:R-:W-:-:S02]  /*2660*/  ISETP.GE.U32.AND P5, PT, R27, UR6, PT ;  /* 0x000000061b007c0c */ /* 0x000fc4000bfa6070 */
[----:B------:R-:W-:Y:S01]  /*2670*/  @P6 IADD3 R25, PT, PT, R25, -UR6, RZ ;  /* 0x8000000619196c10 */ /* 0x000fe2000fffe0ff */
[----:B------:R-:W-:Y:S01]  /*2680*/  @P4 VIADD R13, R13, -UR6 ;  /* 0x800000060d0d4c36 */ /* 0x000fe20008000000 */
[----:B------:R-:W-:Y:S01]  /*2690*/  ISETP.GE.U32.AND P4, PT, R5, UR6, PT ;  /* 0x0000000605007c0c */ /* 0x000fe2000bf86070 */
[----:B------:R-:W-:Y:S01]  /*26a0*/  @P3 VIADD R21, R21, -UR6 ;  /* 0x8000000615153c36 */ /* 0x000fe20008000000 */
[----:B------:R-:W-:Y:S01]  /*26b0*/  ISETP.GE.U32.AND P1, PT, R23, UR6, PT ;  /* 0x0000000617007c0c */ /* 0x000fe2000bf26070 */
[----:B------:R-:W3:Y:S01]  /*26c0*/  LDC.64 R10, c[0x0][0x3c0] ;  /* 0x0000f000ff0a7b82 */ /* 0x000ee20000000a00 */
[----:B------:R-:W-:Y:S01]  /*26d0*/  ISETP.GE.U32.AND P2, PT, R25, UR6, PT ;  /* 0x0000000619007c0c */ /* 0x000fe2000bf46070 */
[----:B0-----:R-:W-:Y:S01]  /*26e0*/  IMAD.WIDE.U32 R16, R0, 0x20, R16 ;  /* 0x0000002000107825 */ /* 0x001fe200078e0010 */
[----:B------:R-:W-:Y:S02]  /*26f0*/  ISETP.GE.U32.AND P6, PT, R29, UR6, PT ;  /* 0x000000061d007c0c */ /* 0x000fe4000bfc6070 */
[C---:B------:R-:W-:Y:S01]  /*2700*/  SEL R13, R4.reuse, R13, !P0 ;  /* 0x0000000d040d7207 */ /* 0x040fe20004000000 */
[----:B------:R-:W-:Y:S01]  /*2710*/  @P5 VIADD R27, R27, -UR6 ;  /* 0x800000061b1b5c36 */ /* 0x000fe20008000000 */
[----:B------:R-:W-:Y:S01]  /*2720*/  SEL R21, R4, R21, !P0 ;  /* 0x0000001504157207 */ /* 0x000fe20004000000 */
[----:B-1----:R-:W-:Y:S01]  /*2730*/  IMAD.WIDE.U32 R14, R0, 0x20, R14 ;  /* 0x00000020000e7825 */ /* 0x002fe200078e000e */
[----:B------:R0:W-:Y:S01]  /*2740*/  STG.E desc[UR4][R16.64], R19 ;  /* 0x0000001310007986 */ /* 0x0001e2000c101904 */
[----:B------:R-:W-:-:S02]  /*2750*/  @P4 IADD3 R5, PT, PT, R5, -UR6, RZ ;  /* 0x8000000605054c10 */ /* 0x000fc4000fffe0ff */
[----:B------:R-:W-:Y:S01]  /*2760*/  @P1 VIADD R23, R23, -UR6 ;  /* 0x8000000617171c36 */ /* 0x000fe20008000000 */
[C---:B------:R-:W-:Y:S01]  /*2770*/  SEL R27, R4.reuse, R27, !P0 ;  /* 0x0000001b041b7207 */ /* 0x040fe20004000000 */
[----:B------:R-:W-:Y:S01]  /*2780*/  @P2 VIADD R25, R25, -UR6 ;  /* 0x8000000619192c36 */ /* 0x000fe20008000000 */
[----:B------:R-:W-:Y:S01]  /*2790*/  SEL R5, R4, R5, !P0 ;  /* 0x0000000504057207 */ /* 0x000fe20004000000 */
[----:B--2---:R-:W-:Y:S01]  /*27a0*/  IMAD.WIDE.U32 R2, R0, 0x4, R2 ;  /* 0x0000000400027825 */ /* 0x004fe200078e0002 */
[----:B------:R-:W-:Y:S01]  /*27b0*/  @P6 IADD3 R29, PT, PT, R29, -UR6, RZ ;  /* 0x800000061d1d6c10 */ /* 0x000fe2000fffe0ff */
[----:B------:R-:W1:Y:S01]  /*27c0*/  LDCU UR6, c[0x0][0x3b0] ;  /* 0x00007600ff0677ac */ /* 0x000e620008000800 */
[C---:B------:R-:W-:Y:S01]  /*27d0*/  SEL R23, R4.reuse, R23, !P0 ;  /* 0x0000001704177207 */ /* 0x040fe20004000000 */
[----:B------:R2:W-:Y:S01]  /*27e0*/  STG.E desc[UR4][R16.64+0x4], R20 ;  /* 0x0000041410007986 */ /* 0x0005e2000c101904 */
[C---:B------:R-:W-:Y:S01]  /*27f0*/  SEL R25, R4.reuse, R25, !P0 ;  /* 0x0000001904197207 */ /* 0x040fe20004000000 */
[----:B0-----:R-:W-:Y:S01]  /*2800*/  IMAD.MOV.U32 R19, RZ, RZ, 0x1 ;  /* 0x00000001ff137424 */ /* 0x001fe200078e00ff */
[----:B------:R-:W-:Y:S01]  /*2810*/  SEL R29, R4, R29, !P0 ;  /* 0x0000001d041d7207 */ /* 0x000fe20004000000 */
[C---:B---3--:R-:W-:Y:S01]  /*2820*/  IMAD.WIDE.U32 R10, R0.reuse, 0x4, R10 ;  /* 0x00000004000a7825 */ /* 0x048fe200078e000a */
[----:B------:R2:W-:Y:S03]  /*2830*/  STG.E desc[UR4][R16.64+0x8], R24 ;  /* 0x0000081810007986 */ /* 0x0005e6000c101904 */
[----:B------:R-:W-:Y:S01]  /*2840*/  VIADD R0, R0, 0x1 ;  /* 0x0000000100007836 */ /* 0x000fe20000000000 */
[----:B------:R2:W-:Y:S04]  /*2850*/  STG.E desc[UR4][R16.64+0xc], R26 ;  /* 0x00000c1a10007986 */ /* 0x0005e8000c101904 */
[----:B------:R2:W-:Y:S01]  /*2860*/  STG.E desc[UR4][R16.64+0x10], R18 ;  /* 0x0000101210007986 */ /* 0x0005e2000c101904 */
[----:B-1----:R-:W-:-:S03]  /*2870*/  ISETP.NE.AND P0, PT, R0, UR6, PT ;  /* 0x0000000600007c0c */ /* 0x002fc6000bf05270 */
[----:B------:R2:W-:Y:S04]  /*2880*/  STG.E desc[UR4][R16.64+0x14], R9 ;  /* 0x0000140910007986 */ /* 0x0005e8000c101904 */
        /* <DEDUP_REMOVED lines=11> */
[----:B------:R2:W-:Y:S01]  /*2940*/  STG.E desc[UR4][R10.64], R19 ;  /* 0x000000130a007986 */ /* 0x0005e2000c101904 */
[----:B------:R-:W-:Y:S05]  /*2950*/  @P0 BRA `(.L_x_8) ;  /* 0xffffffd400d00947 */ /* 0x000fea000383ffff */
[----:B------:R-:W-:Y:S05]  /*2960*/  EXIT ;  /* 0x000000000000794d */ /* 0x000fea0003800000 */
.L_x_9:
[----:B------:R-:W-:-:S00]  /*2970*/  BRA `(.L_x_9) ;  /* 0xfffffffc00fc7947 */ /* 0x000fc0000383ffff */
[----:B------:R-:W-:-:S00]  /*2980*/  NOP ;  /* 0x0000000000007918 */ /* 0x000fc00000000000 */
[----:B------:R-:W-:-:S00]  /*2990*/  NOP ;  /* 0x0000000000007918 */ /* 0x000fc00000000000 */
[----:B------:R-:W-:-:S00]  /*29a0*/  NOP ;  /* 0x0000000000007918 */ /* 0x000fc00000000000 */
[----:B------:R-:W-:-:S00]  /*29b0*/  NOP ;  /* 0x0000000000007918 */ /* 0x000fc00000000000 */
[----:B------:R-:W-:-:S00]  /*29c0*/  NOP ;  /* 0x0000000000007918 */ /* 0x000fc00000000000 */
[----:B------:R-:W-:-:S00]  /*29d0*/  NOP ;  /* 0x0000000000007918 */ /* 0x000fc00000000000 */
[----:B------:R-:W-:-:S00]  /*29e0*/  NOP ;  /* 0x0000000000007918 */ /* 0x000fc00000000000 */
[----:B------:R-:W-:-:S00]  /*29f0*/  NOP ;  /* 0x0000000000007918 */ /* 0x000fc00000000000 */
.L_x_10:


//--------------------- .nv.shared.reserved.0     --------------------------
	.section	.nv.shared.reserved.0,"aw",@nobits
	.weak		__nv_reservedSMEM_offset_0_alias
	.size		__nv_reservedSMEM_offset_0_alias, 0, 64
	.other		__nv_reservedSMEM_offset_0_alias,@"STO_CUDA_RESERVED_SHARED STV_DEFAULT"
__nv_reservedSMEM_offset_0_alias:
	.zero		0
	.zero		64


//--------------------- .nv.constant0._Z31sequentialPointOperationsKernelPK9BigNumberS1_S1_S1_PS_S2_iPiS3_jj --------------------------
	.section	.nv.constant0._Z31sequentialPointOperationsKernelPK9BigNumberS1_S1_S1_PS_S2_iPiS3_jj,"a",@progbits
	.sectionflags	@""
	.align	4
.nv.constant0._Z31sequentialPointOperationsKernelPK9BigNumberS1_S1_S1_PS_S2_iPiS3_jj:
	.zero		976


//--------------------- SYMBOLS --------------------------

	.type		.nv.reservedSmem.offset0,@object
	.size		.nv.reservedSmem.offset0,0x4
